// auto-generated by cutlass_sweep.gemm — config: {"arch": "sm_100", "cluster_m": 1, "cluster_n": 1, "dtype": "e4m3", "dtype_b": "e4m3", "layout": "nt", "stages": 0, "tile_k": 32, "tile_m": 128, "tile_n": 176}
#include "cutlass/cutlass.h"
#include "cutlass/gemm/collective/collective_builder.hpp"
#include "cutlass/gemm/device/gemm_universal_adapter.h"
#include "cutlass/gemm/kernel/gemm_universal.hpp"
#include "cutlass/epilogue/collective/collective_builder.hpp"

using ElemA = cutlass::float_e4m3_t;
using ElemB = cutlass::float_e4m3_t;
using ElemCD = cutlass::float_e4m3_t;
using Acc  = float;
using TileShape    = cute::Shape<cute::_128, cute::_176, cute::_32>;
using ClusterShape = cute::Shape<cute::_1, cute::_1, cute::_1>;

using CollectiveEpilogue = typename cutlass::epilogue::collective::CollectiveBuilder<
    cutlass::arch::Sm100, cutlass::arch::OpClassTensorOp,
    TileShape, ClusterShape,
    cutlass::epilogue::collective::EpilogueTileAuto,
    Acc, Acc,
    ElemCD, cutlass::layout::RowMajor, 128 / cutlass::sizeof_bits<ElemCD>::value,
    ElemCD, cutlass::layout::RowMajor, 128 / cutlass::sizeof_bits<ElemCD>::value,
    cutlass::epilogue::collective::EpilogueScheduleAuto
  >::CollectiveOp;

using CollectiveMainloop = typename cutlass::gemm::collective::CollectiveBuilder<
    cutlass::arch::Sm100, cutlass::arch::OpClassTensorOp,
    ElemA, cutlass::layout::RowMajor, 128 / cutlass::sizeof_bits<ElemA>::value,
    ElemB, cutlass::layout::ColumnMajor, 128 / cutlass::sizeof_bits<ElemB>::value,
    Acc,
    TileShape, ClusterShape,
    cutlass::gemm::collective::StageCountAutoCarveout<static_cast<int>(sizeof(typename CollectiveEpilogue::SharedStorage))>,
    cutlass::gemm::collective::KernelScheduleAuto
  >::CollectiveOp;

using GemmKernel = cutlass::gemm::kernel::GemmUniversal<
    cute::Shape<int,int,int,int>,
    CollectiveMainloop,
    CollectiveEpilogue
>;
using Gemm = cutlass::gemm::device::GemmUniversalAdapter<GemmKernel>;

// Force the device kernel symbol into the cubin without needing a host main.
auto* _anchor = &cutlass::device_kernel<GemmKernel>;


// ===== COMPILED SASS (sm_100a) =====

	.target	sm_100a

	.elftype	@"ET_EXEC"


//--------------------- .note.nv.tkinfo           --------------------------
	.section	.note.nv.tkinfo,"",@"SHT_NOTE"
	.sectionflags	@"SHF_NOTE_NV_TKINFO"
	.tkinfo
        /*0018*/ 	.word	0x00000002
        /*0030*/ 	.string	""
        /*0030*/ 	.string	"ptxas"
        /*0030*/ 	.string	"Cuda compilation tools, release 13.0, V13.0.88"
        /*0030*/ 	.string	"Build cuda_13.0.r13.0/compiler.36424714_0"
        /*0030*/ 	.string	"-arch sm_100a -m 64 "



//--------------------- .note.nv.cuinfo           --------------------------
	.section	.note.nv.cuinfo,"",@"SHT_NOTE"
	.sectionflags	@"SHF_NOTE_NV_CUINFO"
        /*0018*/ 	.short	0x0002
        /*001a*/ 	.short	0x0064
        /*001c*/ 	.short	0x0082
	.zero		2


//--------------------- .nv.info                  --------------------------
	.section	.nv.info,"",@"SHT_CUDA_INFO"
	.align	4


	//----- nvinfo : EIATTR_REGCOUNT
	.align		4
        /*0000*/ 	.byte	0x04, 0x2f
        /*0002*/ 	.short	(.L_16 - .L_15)
	.align		4
.L_15:
        /*0004*/ 	.word	index@(_ZN7cutlass13device_kernelINS_4gemm6kernel13GemmUniversalIN4cute5tupleIJiiiiEEENS1_10collective13CollectiveMmaINS1_35MainloopSm100TmaUmmaWarpSpecializedILi19ELi2ELi2ENS5_IJNS4_1CILi1EEESB_SB_EEEEENS5_IJNSA_ILi128EEENSA_ILi176EEENSA_ILi32EEEEEENS_12float_e4m3_tENS5_IJlSB_lEEESI_SJ_NS4_8TiledMMAINS4_8MMA_AtomIJNS4_10MMA_TraitsINS4_19SM100_MMA_F8F6F4_SSEJSI_SI_fSE_SF_NS4_17integral_constantINS4_4UMMA5MajorELSQ_0EEESR_NSO_INSP_7ScaleInELSS_0EEEST_EEEEEENS4_6LayoutISC_NS5_IJNSA_ILi0EEESX_SX_EEEEENS5_IJNS4_10UnderscoreES10_S10_EEEEENS4_13SM90_TMA_LOADENS4_14ComposedLayoutINS4_7SwizzleILi1ELi4ELi3EEENS4_18smem_ptr_flag_bitsILi8EEENSW_INS5_IJNSA_ILi8EEESG_EEENS5_IJSG_SB_EEEEEEEvNS4_8identityES13_S1D_vS1E_EENS_8epilogue10collective18CollectiveEpilogueINS1G_23Sm100TmaWarpSpecializedILi1ELi1ELi176ELb0ELb0EEEJSH_NS5_IJNSW_ISE_SB_EENSW_ISF_SB_EEEEESI_SJ_SI_SJ_NS1G_6fusion15FusionCallbacksIS1K_NS1O_17LinearCombinationISI_fSI_fLNS_15FloatRoundStyleE2EEESH_S1N_JEEENS4_5SM1004TMEM4LOAD26SM100_TMEM_LOAD_32dp32b16xES13_NS14_INS15_ILi0ELi4ELi3EEES18_NSW_INS5_IJS19_NSA_ILi16EEEEEENS5_IJS1Z_SB_EEEEEEENS4_39AutoVectorizingCopyWithAssumedAlignmentILi128EEENS4_14SM90_TMA_STOREES23_S25_S25_EEEvvEEEEvNT_6ParamsE)
        /*0008*/ 	.word	0x000000ff


	//----- nvinfo : EIATTR_FRAME_SIZE
	.align		4
.L_16:
        /*000c*/ 	.byte	0x04, 0x11
        /*000e*/ 	.short	(.L_18 - .L_17)
	.align		4
.L_17:
        /*0010*/ 	.word	index@($__internal_2_$__cuda_sm10x_tcgen05_guardrail_trap_unallocated_columns_being_dealloced)
        /*0014*/ 	.word	0x000000d8


	//----- nvinfo : EIATTR_FRAME_SIZE
	.align		4
.L_18:
        /*0018*/ 	.byte	0x04, 0x11
        /*001a*/ 	.short	(.L_20 - .L_19)
	.align		4
.L_19:
        /*001c*/ 	.word	index@($__internal_1_$__cuda_sm10x_tcgen05_guardrail_trap_phase_invalid_during_alloc)
        /*0020*/ 	.word	0x000000d8


	//----- nvinfo : EIATTR_FRAME_SIZE
	.align		4
.L_20:
        /*0024*/ 	.byte	0x04, 0x11
        /*0026*/ 	.short	(.L_22 - .L_21)
	.align		4
.L_21:
        /*0028*/ 	.word	index@($__internal_0_$__cuda_sm10x_tcgen05_guardrail_trap_col_being_dealloced_not_returned_by_alloc)
        /*002c*/ 	.word	0x000000d8


	//----- nvinfo : EIATTR_FRAME_SIZE
	.align		4
.L_22:
        /*0030*/ 	.byte	0x04, 0x11
        /*0032*/ 	.short	(.L_24 - .L_23)
	.align		4
.L_23:
        /*0034*/ 	.word	index@(_ZN7cutlass13device_kernelINS_4gemm6kernel13GemmUniversalIN4cute5tupleIJiiiiEEENS1_10collective13CollectiveMmaINS1_35MainloopSm100TmaUmmaWarpSpecializedILi19ELi2ELi2ENS5_IJNS4_1CILi1EEESB_SB_EEEEENS5_IJNSA_ILi128EEENSA_ILi176EEENSA_ILi32EEEEEENS_12float_e4m3_tENS5_IJlSB_lEEESI_SJ_NS4_8TiledMMAINS4_8MMA_AtomIJNS4_10MMA_TraitsINS4_19SM100_MMA_F8F6F4_SSEJSI_SI_fSE_SF_NS4_17integral_constantINS4_4UMMA5MajorELSQ_0EEESR_NSO_INSP_7ScaleInELSS_0EEEST_EEEEEENS4_6LayoutISC_NS5_IJNSA_ILi0EEESX_SX_EEEEENS5_IJNS4_10UnderscoreES10_S10_EEEEENS4_13SM90_TMA_LOADENS4_14ComposedLayoutINS4_7SwizzleILi1ELi4ELi3EEENS4_18smem_ptr_flag_bitsILi8EEENSW_INS5_IJNSA_ILi8EEESG_EEENS5_IJSG_SB_EEEEEEEvNS4_8identityES13_S1D_vS1E_EENS_8epilogue10collective18CollectiveEpilogueINS1G_23Sm100TmaWarpSpecializedILi1ELi1ELi176ELb0ELb0EEEJSH_NS5_IJNSW_ISE_SB_EENSW_ISF_SB_EEEEESI_SJ_SI_SJ_NS1G_6fusion15FusionCallbacksIS1K_NS1O_17LinearCombinationISI_fSI_fLNS_15FloatRoundStyleE2EEESH_S1N_JEEENS4_5SM1004TMEM4LOAD26SM100_TMEM_LOAD_32dp32b16xES13_NS14_INS15_ILi0ELi4ELi3EEES18_NSW_INS5_IJS19_NSA_ILi16EEEEEENS5_IJS1Z_SB_EEEEEEENS4_39AutoVectorizingCopyWithAssumedAlignmentILi128EEENS4_14SM90_TMA_STOREES23_S25_S25_EEEvvEEEEvNT_6ParamsE)
        /*0038*/ 	.word	0x000000d8


	//----- nvinfo : EIATTR_MIN_STACK_SIZE
	.align		4
.L_24:
        /*003c*/ 	.byte	0x04, 0x12
        /*003e*/ 	.short	(.L_26 - .L_25)
	.align		4
.L_25:
        /*0040*/ 	.word	index@(_ZN7cutlass13device_kernelINS_4gemm6kernel13GemmUniversalIN4cute5tupleIJiiiiEEENS1_10collective13CollectiveMmaINS1_35MainloopSm100TmaUmmaWarpSpecializedILi19ELi2ELi2ENS5_IJNS4_1CILi1EEESB_SB_EEEEENS5_IJNSA_ILi128EEENSA_ILi176EEENSA_ILi32EEEEEENS_12float_e4m3_tENS5_IJlSB_lEEESI_SJ_NS4_8TiledMMAINS4_8MMA_AtomIJNS4_10MMA_TraitsINS4_19SM100_MMA_F8F6F4_SSEJSI_SI_fSE_SF_NS4_17integral_constantINS4_4UMMA5MajorELSQ_0EEESR_NSO_INSP_7ScaleInELSS_0EEEST_EEEEEENS4_6LayoutISC_NS5_IJNSA_ILi0EEESX_SX_EEEEENS5_IJNS4_10UnderscoreES10_S10_EEEEENS4_13SM90_TMA_LOADENS4_14ComposedLayoutINS4_7SwizzleILi1ELi4ELi3EEENS4_18smem_ptr_flag_bitsILi8EEENSW_INS5_IJNSA_ILi8EEESG_EEENS5_IJSG_SB_EEEEEEEvNS4_8identityES13_S1D_vS1E_EENS_8epilogue10collective18CollectiveEpilogueINS1G_23Sm100TmaWarpSpecializedILi1ELi1ELi176ELb0ELb0EEEJSH_NS5_IJNSW_ISE_SB_EENSW_ISF_SB_EEEEESI_SJ_SI_SJ_NS1G_6fusion15FusionCallbacksIS1K_NS1O_17LinearCombinationISI_fSI_fLNS_15FloatRoundStyleE2EEESH_S1N_JEEENS4_5SM1004TMEM4LOAD26SM100_TMEM_LOAD_32dp32b16xES13_NS14_INS15_ILi0ELi4ELi3EEES18_NSW_INS5_IJS19_NSA_ILi16EEEEEENS5_IJS1Z_SB_EEEEEEENS4_39AutoVectorizingCopyWithAssumedAlignmentILi128EEENS4_14SM90_TMA_STOREES23_S25_S25_EEEvvEEEEvNT_6ParamsE)
        /*0044*/ 	.word	0x000000d8
.L_26:


//--------------------- .nv.compat                --------------------------
	.section	.nv.compat,"",@"SHT_CUDA_COMPAT_INFO"
	.align	4
        /*0000*/ 	.byte	0x02, 0x09, 0x01, 0x00, 0x02, 0x02, 0x02, 0x00, 0x02, 0x05, 0x05, 0x00, 0x03, 0x07, 0x01, 0x01
        /*0010*/ 	.byte	0x02, 0x03, 0x01, 0x00, 0x02, 0x06, 0x01, 0x00, 0x04, 0x0b, 0x08, 0x00, 0x09, 0x00, 0x00, 0x00
        /*0020*/ 	.byte	0x00, 0x00, 0x00, 0x00


//--------------------- .nv.info._ZN7cutlass13device_kernelINS_4gemm6kernel13GemmUniversalIN4cute5tupleIJiiiiEEENS1_10collective13CollectiveMmaINS1_35MainloopSm100TmaUmmaWarpSpecializedILi19ELi2ELi2ENS5_IJNS4_1CILi1EEESB_SB_EEEEENS5_IJNSA_ILi128EEENSA_ILi176EEENSA_ILi32EEEEEENS_12float_e4m3_tENS5_IJlSB_lEEESI_SJ_NS4_8TiledMMAINS4_8MMA_AtomIJNS4_10MMA_TraitsINS4_19SM100_MMA_F8F6F4_SSEJSI_SI_fSE_SF_NS4_17integral_constantINS4_4UMMA5MajorELSQ_0EEESR_NSO_INSP_7ScaleInELSS_0EEEST_EEEEEENS4_6LayoutISC_NS5_IJNSA_ILi0EEESX_SX_EEEEENS5_IJNS4_10UnderscoreES10_S10_EEEEENS4_13SM90_TMA_LOADENS4_14ComposedLayoutINS4_7SwizzleILi1ELi4ELi3EEENS4_18smem_ptr_flag_bitsILi8EEENSW_INS5_IJNSA_ILi8EEESG_EEENS5_IJSG_SB_EEEEEEEvNS4_8identityES13_S1D_vS1E_EENS_8epilogue10collective18CollectiveEpilogueINS1G_23Sm100TmaWarpSpecializedILi1ELi1ELi176ELb0ELb0EEEJSH_NS5_IJNSW_ISE_SB_EENSW_ISF_SB_EEEEESI_SJ_SI_SJ_NS1G_6fusion15FusionCallbacksIS1K_NS1O_17LinearCombinationISI_fSI_fLNS_15FloatRoundStyleE2EEESH_S1N_JEEENS4_5SM1004TMEM4LOAD26SM100_TMEM_LOAD_32dp32b16xES13_NS14_INS15_ILi0ELi4ELi3EEES18_NSW_INS5_IJS19_NSA_ILi16EEEEEENS5_IJS1Z_SB_EEEEEEENS4_39AutoVectorizingCopyWithAssumedAlignmentILi128EEENS4_14SM90_TMA_STOREES23_S25_S25_EEEvvEEEEvNT_6ParamsE --------------------------
	.section	.nv.info._ZN7cutlass13device_kernelINS_4gemm6kernel13GemmUniversalIN4cute5tupleIJiiiiEEENS1_10collective13CollectiveMmaINS1_35MainloopSm100TmaUmmaWarpSpecializedILi19ELi2ELi2ENS5_IJNS4_1CILi1EEESB_SB_EEEEENS5_IJNSA_ILi128EEENSA_ILi176EEENSA_ILi32EEEEEENS_12float_e4m3_tENS5_IJlSB_lEEESI_SJ_NS4_8TiledMMAINS4_8MMA_AtomIJNS4_10MMA_TraitsINS4_19SM100_MMA_F8F6F4_SSEJSI_SI_fSE_SF_NS4_17integral_constantINS4_4UMMA5MajorELSQ_0EEESR_NSO_INSP_7ScaleInELSS_0EEEST_EEEEEENS4_6LayoutISC_NS5_IJNSA_ILi0EEESX_SX_EEEEENS5_IJNS4_10UnderscoreES10_S10_EEEEENS4_13SM90_TMA_LOADENS4_14ComposedLayoutINS4_7SwizzleILi1ELi4ELi3EEENS4_18smem_ptr_flag_bitsILi8EEENSW_INS5_IJNSA_ILi8EEESG_EEENS5_IJSG_SB_EEEEEEEvNS4_8identityES13_S1D_vS1E_EENS_8epilogue10collective18CollectiveEpilogueINS1G_23Sm100TmaWarpSpecializedILi1ELi1ELi176ELb0ELb0EEEJSH_NS5_IJNSW_ISE_SB_EENSW_ISF_SB_EEEEESI_SJ_SI_SJ_NS1G_6fusion15FusionCallbacksIS1K_NS1O_17LinearCombinationISI_fSI_fLNS_15FloatRoundStyleE2EEESH_S1N_JEEENS4_5SM1004TMEM4LOAD26SM100_TMEM_LOAD_32dp32b16xES13_NS14_INS15_ILi0ELi4ELi3EEES18_NSW_INS5_IJS19_NSA_ILi16EEEEEENS5_IJS1Z_SB_EEEEEEENS4_39AutoVectorizingCopyWithAssumedAlignmentILi128EEENS4_14SM90_TMA_STOREES23_S25_S25_EEEvvEEEEvNT_6ParamsE,"",@"SHT_CUDA_INFO"
	.sectionflags	@""
	.align	4


	//----- nvinfo : EIATTR_CUDA_API_VERSION
	.align		4
        /*0000*/ 	.byte	0x04, 0x37
        /*0002*/ 	.short	(.L_28 - .L_27)
.L_27:
        /*0004*/ 	.word	0x00000082


	//----- nvinfo : EIATTR_KPARAM_INFO
	.align		4
.L_28:
        /*0008*/ 	.byte	0x04, 0x17
        /*000a*/ 	.short	(.L_30 - .L_29)
.L_29:
        /*000c*/ 	.word	0x00000000
        /*0010*/ 	.short	0x0000
        /*0012*/ 	.short	0x0000
        /*0014*/ 	.byte	0x00, 0xf0, 0x01, 0x20


	//----- nvinfo : EIATTR_AT_ENTRY_FRAGMENTS
	.align		4
.L_30:
        /*0018*/ 	.byte	0x04, 0x4f
        /*001a*/ 	.short	(.L_32 - .L_31)


	//   ....[0]....
.L_31:
        /*001c*/ 	.word	0x00000006


	//----- nvinfo : EIATTR_RESERVED_SMEM_USED
	.align		4
.L_32:
        /*0020*/ 	.byte	0x01, 0x41
	.zero		2


	//----- nvinfo : EIATTR_SPARSE_MMA_MASK
	.align		4
        /*0024*/ 	.byte	0x03, 0x50
        /*0026*/ 	.short	0x0000


	//----- nvinfo : EIATTR_TCGEN05_1CTA_USED
	.align		4
        /*0028*/ 	.byte	0x01, 0x51
	.zero		2


	//----- nvinfo : EIATTR_MAXREG_COUNT
	.align		4
        /*002c*/ 	.byte	0x03, 0x1b
        /*002e*/ 	.short	0x00ff


	//----- nvinfo : EIATTR_NUM_BARRIERS
	.align		4
        /*0030*/ 	.byte	0x02, 0x4c
        /*0032*/ 	.byte	0x07
	.zero		1


	//----- nvinfo : EIATTR_EXTERNS
	.align		4
        /*0034*/ 	.byte	0x04, 0x0f
        /*0036*/ 	.short	(.L_34 - .L_33)


	//   ....[0]....
	.align		4
.L_33:
        /*0038*/ 	.word	index@(__assertfail)


	//----- nvinfo : EIATTR_ANNOTATIONS
	.align		4
.L_34:
        /*003c*/ 	.byte	0x04, 0x55
        /*003e*/ 	.short	(.L_36 - .L_35)


	//   ....[0]....
.L_35:
        /*0040*/ 	.word	0x00000001
        /*0044*/ 	.byte	0xc0, 0x00, 0x00, 0x00, 0x01, 0x00, 0x00, 0x00, 0x60, 0x01, 0x00, 0x00, 0x01, 0x00, 0x00, 0x00
        /* <DEDUP_REMOVED lines=63> */
        /*0444*/ 	.byte	0xe0, 0xb1, 0x00, 0x00


	//----- nvinfo : EIATTR_MERCURY_ISA_VERSION
	.align		4
.L_36:
        /*0448*/ 	.byte	0x03, 0x5f
        /*044a*/ 	.short	0x0101


	//----- nvinfo : EIATTR_INT_WARP_WIDE_INSTR_OFFSETS
	.align		4
        /*044c*/ 	.byte	0x04, 0x31
        /*044e*/ 	.short	(.L_38 - .L_37)


	//   ....[0]....
.L_37:
        /*0450*/ 	.word	0x000040c0


	//   ....[1]....
        /*0454*/ 	.word	0x000040e0


	//   ....[2]....
        /*0458*/ 	.word	0x00004110


	//   ....[3]....
        /*045c*/ 	.word	0x00004cd0


	//   ....[4]....
        /*0460*/ 	.word	0x00004d60


	//   ....[5]....
        /*0464*/ 	.word	0x00004dc0


	//   ....[6]....
        /*0468*/ 	.word	0x00004e20


	//   ....[7]....
        /*046c*/ 	.word	0x00004e80


	//   ....[8]....
        /*0470*/ 	.word	0x00004ee0


	//   ....[9]....
        /*0474*/ 	.word	0x00004f60


	//   ....[10]....
        /*0478*/ 	.word	0x00004fa0


	//   ....[11]....
        /*047c*/ 	.word	0x00004fc0


	//   ....[12]....
        /*0480*/ 	.word	0x00004fe0


	//   ....[13]....
        /*0484*/ 	.word	0x00005070


	//   ....[14]....
        /*0488*/ 	.word	0x000050a0


	//----- nvinfo : EIATTR_COOP_GROUP_MASK_REGIDS
	.align		4
.L_38:
        /*048c*/ 	.byte	0x04, 0x29
        /*048e*/ 	.short	(.L_40 - .L_39)


	//   ....[0]....
.L_39:
        /*0490*/ 	.word	0xffffffff


	//   ....[1]....
        /*0494*/ 	.word	0xffffffff


	//   ....[2]....
        /*0498*/ 	.word	0xffffffff


	//   ....[3]....
        /*049c*/ 	.word	0xffffffff


	//   ....[4]....
        /*04a0*/ 	.word	0xffffffff


	//   ....[5]....
        /*04a4*/ 	.word	0xffffffff


	//   ....[6]....
        /*04a8*/ 	.word	0xffffffff


	//   ....[7]....
        /*04ac*/ 	.word	0xffffffff


	//   ....[8]....
        /*04b0*/ 	.word	0xffffffff


	//   ....[9]....
        /*04b4*/ 	.word	0xffffffff


	//   ....[10]....
        /*04b8*/ 	.word	0xffffffff


	//   ....[11]....
        /*04bc*/ 	.word	0xffffffff


	//   ....[12]....
        /*04c0*/ 	.word	0xffffffff


	//----- nvinfo : EIATTR_COOP_GROUP_INSTR_OFFSETS
	.align		4
.L_40:
        /*04c4*/ 	.byte	0x04, 0x28
        /*04c6*/ 	.short	(.L_42 - .L_41)


	//   ....[0]....
.L_41:
        /*04c8*/ 	.word	0x00000090


	//   ....[1]....
        /*04cc*/ 	.word	0x00000530


	//   ....[2]....
        /*04d0*/ 	.word	0x000008b0


	//   ....[3]....
        /*04d4*/ 	.word	0x000009f0


	//   ....[4]....
        /*04d8*/ 	.word	0x00000af0


	//   ....[5]....
        /*04dc*/ 	.word	0x00000c60


	//   ....[6]....
        /*04e0*/ 	.word	0x00000dc0


	//   ....[7]....
        /*04e4*/ 	.word	0x00001ef0


	//   ....[8]....
        /*04e8*/ 	.word	0x000035a0


	//   ....[9]....
        /*04ec*/ 	.word	0x000037b0


	//   ....[10]....
        /*04f0*/ 	.word	0x000037e0


	//   ....[11]....
        /*04f4*/ 	.word	0x00003fa0


	//   ....[12]....
        /*04f8*/ 	.word	0x000041d0


	//----- nvinfo : EIATTR_VRC_CTA_INIT_COUNT
	.align		4
.L_42:
        /*04fc*/ 	.byte	0x02, 0x4a
        /*04fe*/ 	.byte	0x80
	.zero		1


	//----- nvinfo : EIATTR_SYSCALL_OFFSETS
	.align		4
        /*0500*/ 	.byte	0x04, 0x46
        /*0502*/ 	.short	(.L_44 - .L_43)


	//   ....[0]....
.L_43:
        /*0504*/ 	.word	0x00006700


	//   ....[1]....
        /*0508*/ 	.word	0x00006870


	//   ....[2]....
        /*050c*/ 	.word	0x000069e0


	//   ....[3]....
        /*0510*/ 	.word	0x00006b50


	//   ....[4]....
        /*0514*/ 	.word	0x00006cc0


	//   ....[5]....
        /*0518*/ 	.word	0x00006e30


	//   ....[6]....
        /*051c*/ 	.word	0x00006fa0


	//   ....[7]....
        /*0520*/ 	.word	0x00007110


	//   ....[8]....
        /*0524*/ 	.word	0x00007280


	//   ....[9]....
        /*0528*/ 	.word	0x000073f0


	//   ....[10]....
        /*052c*/ 	.word	0x00007570


	//----- nvinfo : EIATTR_MBARRIER_INSTR_OFFSETS
	.align		4
.L_44:
        /*0530*/ 	.byte	0x04, 0x39
        /*0532*/ 	.short	(.L_46 - .L_45)


	//   ....[0]....
.L_45:
        /*0534*/ 	.word	0x00000630
        /*0538*/ 	.word	0x000000ff
        /*053c*/ 	.word	0x00000000
        /*0540*/ 	.short	0x0100
        /*0542*/ 	.byte	0x05
	.zero		1


	//   ....[1]....
        /*0544*/ 	.word	0x00000640
        /*0548*/ 	.word	0x000000ff
        /*054c*/ 	.word	0x00000098
        /*0550*/ 	.short	0x0100
        /*0552*/ 	.byte	0x05
	.zero		1


	//   ....[2]....
        /*0554*/ 	.word	0x00000650
        /*0558*/ 	.word	0x000000ff
        /*055c*/ 	.word	0x00000008
        /*0560*/ 	.short	0x0100
        /*0562*/ 	.byte	0x05
	.zero		1


	//   ....[3]....
        /*0564*/ 	.word	0x00000660
        /*0568*/ 	.word	0x000000ff
        /*056c*/ 	.word	0x000000a0
        /*0570*/ 	.short	0x0100
        /*0572*/ 	.byte	0x05
	.zero		1


	//   ....[4]....
        /*0574*/ 	.word	0x00000670
        /*0578*/ 	.word	0x000000ff
        /*057c*/ 	.word	0x00000010
        /*0580*/ 	.short	0x0100
        /*0582*/ 	.byte	0x05
	.zero		1


	//   ....[5]....
        /*0584*/ 	.word	0x00000680
        /*0588*/ 	.word	0x000000ff
        /*058c*/ 	.word	0x000000a8
        /*0590*/ 	.short	0x0100
        /*0592*/ 	.byte	0x05
	.zero		1


	//   ....[6]....
        /*0594*/ 	.word	0x00000690
        /*0598*/ 	.word	0x000000ff
        /*059c*/ 	.word	0x00000018
        /*05a0*/ 	.short	0x0100
        /*05a2*/ 	.byte	0x05
	.zero		1


	//   ....[7]....
        /*05a4*/ 	.word	0x000006a0
        /*05a8*/ 	.word	0x000000ff
        /*05ac*/ 	.word	0x000000b0
        /*05b0*/ 	.short	0x0100
        /*05b2*/ 	.byte	0x05
	.zero		1


	//   ....[8]....
        /*05b4*/ 	.word	0x000006b0
        /*05b8*/ 	.word	0x000000ff
        /*05bc*/ 	.word	0x00000020
        /*05c0*/ 	.short	0x0100
        /*05c2*/ 	.byte	0x05
	.zero		1


	//   ....[9]....
        /*05c4*/ 	.word	0x000006c0
        /*05c8*/ 	.word	0x000000ff
        /*05cc*/ 	.word	0x000000b8
        /*05d0*/ 	.short	0x0100
        /*05d2*/ 	.byte	0x05
	.zero		1


	//   ....[10]....
        /*05d4*/ 	.word	0x000006d0
        /*05d8*/ 	.word	0x000000ff
        /*05dc*/ 	.word	0x00000028
        /*05e0*/ 	.short	0x0100
        /*05e2*/ 	.byte	0x05
	.zero		1


	//   ....[11]....
        /*05e4*/ 	.word	0x000006e0
        /*05e8*/ 	.word	0x000000ff
        /*05ec*/ 	.word	0x000000c0
        /*05f0*/ 	.short	0x0100
        /*05f2*/ 	.byte	0x05
	.zero		1


	//   ....[12]....
        /*05f4*/ 	.word	0x000006f0
        /*05f8*/ 	.word	0x000000ff
        /*05fc*/ 	.word	0x00000030
        /*0600*/ 	.short	0x0100
        /*0602*/ 	.byte	0x05
	.zero		1


	//   ....[13]....
        /*0604*/ 	.word	0x00000700
        /*0608*/ 	.word	0x000000ff
        /*060c*/ 	.word	0x000000c8
        /*0610*/ 	.short	0x0100
        /*0612*/ 	.byte	0x05
	.zero		1


	//   ....[14]....
        /*0614*/ 	.word	0x00000710
        /*0618*/ 	.word	0x000000ff
        /*061c*/ 	.word	0x00000038
        /*0620*/ 	.short	0x0100
        /*0622*/ 	.byte	0x05
	.zero		1


	//   ....[15]....
        /*0624*/ 	.word	0x00000720
        /*0628*/ 	.word	0x000000ff
        /*062c*/ 	.word	0x000000d0
        /*0630*/ 	.short	0x0100
        /*0632*/ 	.byte	0x05
	.zero		1


	//   ....[16]....
        /*0634*/ 	.word	0x00000730
        /*0638*/ 	.word	0x000000ff
        /*063c*/ 	.word	0x00000040
        /*0640*/ 	.short	0x0100
        /*0642*/ 	.byte	0x05
	.zero		1


	//   ....[17]....
        /*0644*/ 	.word	0x00000740
        /*0648*/ 	.word	0x000000ff
        /*064c*/ 	.word	0x000000d8
        /*0650*/ 	.short	0x0100
        /*0652*/ 	.byte	0x05
	.zero		1


	//   ....[18]....
        /*0654*/ 	.word	0x00000750
        /*0658*/ 	.word	0x000000ff
        /*065c*/ 	.word	0x00000048
        /*0660*/ 	.short	0x0100
        /*0662*/ 	.byte	0x05
	.zero		1


	//   ....[19]....
        /*0664*/ 	.word	0x00000760
        /*0668*/ 	.word	0x000000ff
        /*066c*/ 	.word	0x000000e0
        /*0670*/ 	.short	0x0100
        /*0672*/ 	.byte	0x05
	.zero		1


	//   ....[20]....
        /*0674*/ 	.word	0x00000770
        /*0678*/ 	.word	0x000000ff
        /*067c*/ 	.word	0x00000050
        /*0680*/ 	.short	0x0100
        /*0682*/ 	.byte	0x05
	.zero		1


	//   ....[21]....
        /*0684*/ 	.word	0x00000780
        /*0688*/ 	.word	0x000000ff
        /*068c*/ 	.word	0x000000e8
        /*0690*/ 	.short	0x0100
        /*0692*/ 	.byte	0x05
	.zero		1


	//   ....[22]....
        /*0694*/ 	.word	0x00000790
        /*0698*/ 	.word	0x000000ff
        /*069c*/ 	.word	0x00000058
        /*06a0*/ 	.short	0x0100
        /*06a2*/ 	.byte	0x05
	.zero		1


	//   ....[23]....
        /*06a4*/ 	.word	0x000007a0
        /*06a8*/ 	.word	0x000000ff
        /*06ac*/ 	.word	0x000000f0
        /*06b0*/ 	.short	0x0100
        /*06b2*/ 	.byte	0x05
	.zero		1


	//   ....[24]....
        /*06b4*/ 	.word	0x000007b0
        /*06b8*/ 	.word	0x000000ff
        /*06bc*/ 	.word	0x00000060
        /*06c0*/ 	.short	0x0100
        /*06c2*/ 	.byte	0x05
	.zero		1


	//   ....[25]....
        /*06c4*/ 	.word	0x000007c0
        /*06c8*/ 	.word	0x000000ff
        /*06cc*/ 	.word	0x000000f8
        /*06d0*/ 	.short	0x0100
        /*06d2*/ 	.byte	0x05
	.zero		1


	//   ....[26]....
        /*06d4*/ 	.word	0x000007d0
        /*06d8*/ 	.word	0x000000ff
        /*06dc*/ 	.word	0x00000068
        /*06e0*/ 	.short	0x0100
        /*06e2*/ 	.byte	0x05
	.zero		1


	//   ....[27]....
        /*06e4*/ 	.word	0x000007e0
        /*06e8*/ 	.word	0x000000ff
        /*06ec*/ 	.word	0x00000100
        /*06f0*/ 	.short	0x0100
        /*06f2*/ 	.byte	0x05
	.zero		1


	//   ....[28]....
        /*06f4*/ 	.word	0x000007f0
        /*06f8*/ 	.word	0x000000ff
        /*06fc*/ 	.word	0x00000070
        /*0700*/ 	.short	0x0100
        /*0702*/ 	.byte	0x05
	.zero		1


	//   ....[29]....
        /*0704*/ 	.word	0x00000800
        /*0708*/ 	.word	0x000000ff
        /*070c*/ 	.word	0x00000108
        /*0710*/ 	.short	0x0100
        /*0712*/ 	.byte	0x05
	.zero		1


	//   ....[30]....
        /*0714*/ 	.word	0x00000810
        /*0718*/ 	.word	0x000000ff
        /*071c*/ 	.word	0x00000078
        /*0720*/ 	.short	0x0100
        /*0722*/ 	.byte	0x05
	.zero		1


	//   ....[31]....
        /*0724*/ 	.word	0x00000820
        /*0728*/ 	.word	0x000000ff
        /*072c*/ 	.word	0x00000110
        /*0730*/ 	.short	0x0100
        /*0732*/ 	.byte	0x05
	.zero		1


	//   ....[32]....
        /*0734*/ 	.word	0x00000830
        /*0738*/ 	.word	0x000000ff
        /*073c*/ 	.word	0x00000080
        /*0740*/ 	.short	0x0100
        /*0742*/ 	.byte	0x05
	.zero		1


	//   ....[33]....
        /*0744*/ 	.word	0x00000840
        /*0748*/ 	.word	0x000000ff
        /*074c*/ 	.word	0x00000118
        /*0750*/ 	.short	0x0100
        /*0752*/ 	.byte	0x05
	.zero		1


	//   ....[34]....
        /*0754*/ 	.word	0x00000850
        /*0758*/ 	.word	0x000000ff
        /*075c*/ 	.word	0x00000088
        /*0760*/ 	.short	0x0100
        /*0762*/ 	.byte	0x05
	.zero		1


	//   ....[35]....
        /*0764*/ 	.word	0x00000860
        /*0768*/ 	.word	0x000000ff
        /*076c*/ 	.word	0x00000120
        /*0770*/ 	.short	0x0100
        /*0772*/ 	.byte	0x05
	.zero		1


	//   ....[36]....
        /*0774*/ 	.word	0x00000870
        /*0778*/ 	.word	0x000000ff
        /*077c*/ 	.word	0x00000090
        /*0780*/ 	.short	0x0100
        /*0782*/ 	.byte	0x05
	.zero		1


	//   ....[37]....
        /*0784*/ 	.word	0x00000880
        /*0788*/ 	.word	0x000000ff
        /*078c*/ 	.word	0x00000128
        /*0790*/ 	.short	0x0100
        /*0792*/ 	.byte	0x05
	.zero		1


	//   ....[38]....
        /*0794*/ 	.word	0x000009c0
        /*0798*/ 	.word	0x000000ff
        /*079c*/ 	.word	0x00000130
        /*07a0*/ 	.short	0x0100
        /*07a2*/ 	.byte	0x06
	.zero		1


	//   ....[39]....
        /*07a4*/ 	.word	0x000009d0
        /*07a8*/ 	.word	0x000000ff
        /*07ac*/ 	.word	0x00000138
        /*07b0*/ 	.short	0x0100
        /*07b2*/ 	.byte	0x06
	.zero		1


	//   ....[40]....
        /*07b4*/ 	.word	0x00000ac0
        /*07b8*/ 	.word	0x000000ff
        /*07bc*/ 	.word	0x00000140
        /*07c0*/ 	.short	0x0100
        /*07c2*/ 	.byte	0x05
	.zero		1


	//   ....[41]....
        /*07c4*/ 	.word	0x00000ad0
        /*07c8*/ 	.word	0x000000ff
        /*07cc*/ 	.word	0x00000148
        /*07d0*/ 	.short	0x0100
        /*07d2*/ 	.byte	0x05
	.zero		1


	//   ....[42]....
        /*07d4*/ 	.word	0x00000c10
        /*07d8*/ 	.word	0x000000ff
        /*07dc*/ 	.word	0x00000150
        /*07e0*/ 	.short	0x0100
        /*07e2*/ 	.byte	0x05
	.zero		1


	//   ....[43]....
        /*07e4*/ 	.word	0x00000c20
        /*07e8*/ 	.word	0x000000ff
        /*07ec*/ 	.word	0x00000160
        /*07f0*/ 	.short	0x0100
        /*07f2*/ 	.byte	0x05
	.zero		1


	//   ....[44]....
        /*07f4*/ 	.word	0x00000c30
        /*07f8*/ 	.word	0x000000ff
        /*07fc*/ 	.word	0x00000158
        /*0800*/ 	.short	0x0100
        /*0802*/ 	.byte	0x05
	.zero		1


	//   ....[45]....
        /*0804*/ 	.word	0x00000c40
        /*0808*/ 	.word	0x000000ff
        /*080c*/ 	.word	0x00000168
        /*0810*/ 	.short	0x0100
        /*0812*/ 	.byte	0x05
	.zero		1


	//   ....[46]....
        /*0814*/ 	.word	0x00000d70
        /*0818*/ 	.word	0x000000ff
        /*081c*/ 	.word	0x00000170
        /*0820*/ 	.short	0x0100
        /*0822*/ 	.byte	0x06
	.zero		1


	//   ....[47]....
        /*0824*/ 	.word	0x00000d80
        /*0828*/ 	.word	0x000000ff
        /*082c*/ 	.word	0x00000180
        /*0830*/ 	.short	0x0100
        /*0832*/ 	.byte	0x06
	.zero		1


	//   ....[48]....
        /*0834*/ 	.word	0x00000d90
        /*0838*/ 	.word	0x000000ff
        /*083c*/ 	.word	0x00000178
        /*0840*/ 	.short	0x0100
        /*0842*/ 	.byte	0x06
	.zero		1


	//   ....[49]....
        /*0844*/ 	.word	0x00000da0
        /*0848*/ 	.word	0x000000ff
        /*084c*/ 	.word	0x00000188
        /*0850*/ 	.short	0x0100
        /*0852*/ 	.byte	0x06
	.zero		1


	//   ....[50]....
        /*0854*/ 	.word	0x00000eb0
        /*0858*/ 	.word	0x000000ff
        /*085c*/ 	.word	0x00000190
        /*0860*/ 	.short	0x0100
        /*0862*/ 	.byte	0x05
	.zero		1


	//   ....[51]....
        /*0864*/ 	.word	0x00000ec0
        /*0868*/ 	.word	0x000000ff
        /*086c*/ 	.word	0x000001a0
        /*0870*/ 	.short	0x0100
        /*0872*/ 	.byte	0x05
	.zero		1


	//   ....[52]....
        /*0874*/ 	.word	0x00000ed0
        /*0878*/ 	.word	0x000000ff
        /*087c*/ 	.word	0x00000198
        /*0880*/ 	.short	0x0100
        /*0882*/ 	.byte	0x05
	.zero		1


	//   ....[53]....
        /*0884*/ 	.word	0x00000ee0
        /*0888*/ 	.word	0x000000ff
        /*088c*/ 	.word	0x000001a8
        /*0890*/ 	.short	0x0100
        /*0892*/ 	.byte	0x05
	.zero		1


	//   ....[54]....
        /*0894*/ 	.word	0x00001810
        /*0898*/ 	.word	0x00000003
        /*089c*/ 	.word	0x000001a0
        /*08a0*/ 	.short	0x010a
        /*08a2*/ 	.byte	0xff
	.zero		1


	//   ....[55]....
        /*08a4*/ 	.word	0x00001840
        /*08a8*/ 	.word	0x00000003
        /*08ac*/ 	.word	0x00000190
        /*08b0*/ 	.short	0x0101
        /*08b2*/ 	.byte	0xff
	.zero		1


	//   ....[56]....
        /*08b4*/ 	.word	0x00001910
        /*08b8*/ 	.word	0x000000ff
        /*08bc*/ 	.word	0x00000098
        /*08c0*/ 	.short	0x010a
        /*08c2*/ 	.byte	0x06
	.zero		1


	//   ....[57]....
        /*08c4*/ 	.word	0x00001990
        /*08c8*/ 	.word	0x000000ff
        /*08cc*/ 	.word	0x00000098
        /*08d0*/ 	.short	0x010a
        /*08d2*/ 	.byte	0x21
	.zero		1


	//   ....[58]....
        /*08d4*/ 	.word	0x00001ae0
        /*08d8*/ 	.word	0x000000ff
        /*08dc*/ 	.word	0x00000098
        /*08e0*/ 	.short	0x010a
        /*08e2*/ 	.byte	0x08
	.zero		1


	//   ....[59]....
        /*08e4*/ 	.word	0x00001bf0
        /*08e8*/ 	.word	0x000000ff
        /*08ec*/ 	.word	0x00000148
        /*08f0*/ 	.short	0x0101
        /*08f2*/ 	.byte	0x04
	.zero		1


	//   ....[60]....
        /*08f4*/ 	.word	0x00001c10
        /*08f8*/ 	.word	0x000000ff
        /*08fc*/ 	.word	0x00000098
        /*0900*/ 	.short	0x010a
        /*0902*/ 	.byte	0x06
	.zero		1


	//   ....[61]....
        /*0904*/ 	.word	0x00001c90
        /*0908*/ 	.word	0x000000ff
        /*090c*/ 	.word	0x00000098
        /*0910*/ 	.short	0x010a
        /*0912*/ 	.byte	0x11
	.zero		1


	//   ....[62]....
        /*0914*/ 	.word	0x00001de0
        /*0918*/ 	.word	0x000000ff
        /*091c*/ 	.word	0x00000098
        /*0920*/ 	.short	0x010a
        /*0922*/ 	.byte	0x08
	.zero		1


	//   ....[63]....
        /*0924*/ 	.word	0x00001f20
        /*0928*/ 	.word	0x00000003
        /*092c*/ 	.word	0x00000150
        /*0930*/ 	.short	0x010a
        /*0932*/ 	.byte	0xff
	.zero		1


	//   ....[64]....
        /*0934*/ 	.word	0x00002070
        /*0938*/ 	.word	0x00000000
        /*093c*/ 	.word	0x00000000
        /*0940*/ 	.short	0x0101
        /*0942*/ 	.byte	0xff
	.zero		1


	//   ....[65]....
        /*0944*/ 	.word	0x000025a0
        /*0948*/ 	.word	0x000000ff
        /*094c*/ 	.word	0x00000000
        /*0950*/ 	.short	0x010a
        /*0952*/ 	.byte	0x05
	.zero		1


	//   ....[66]....
        /*0954*/ 	.word	0x00002630
        /*0958*/ 	.word	0x000000ff
        /*095c*/ 	.word	0x00000000
        /*0960*/ 	.short	0x010a
        /*0962*/ 	.byte	0x05
	.zero		1


	//   ....[67]....
        /*0964*/ 	.word	0x000026c0
        /*0968*/ 	.word	0x000000ff
        /*096c*/ 	.word	0x00000000
        /*0970*/ 	.short	0x010a
        /*0972*/ 	.byte	0x05
	.zero		1


	//   ....[68]....
        /*0974*/ 	.word	0x00002750
        /*0978*/ 	.word	0x000000ff
        /*097c*/ 	.word	0x00000000
        /*0980*/ 	.short	0x010a
        /*0982*/ 	.byte	0x05
	.zero		1


	//   ....[69]....
        /*0984*/ 	.word	0x000027e0
        /*0988*/ 	.word	0x000000ff
        /*098c*/ 	.word	0x00000000
        /*0990*/ 	.short	0x010a
        /*0992*/ 	.byte	0x05
	.zero		1


	//   ....[70]....
        /*0994*/ 	.word	0x00002870
        /*0998*/ 	.word	0x000000ff
        /*099c*/ 	.word	0x00000000
        /*09a0*/ 	.short	0x010a
        /*09a2*/ 	.byte	0x05
	.zero		1


	//   ....[71]....
        /*09a4*/ 	.word	0x00002900
        /*09a8*/ 	.word	0x000000ff
        /*09ac*/ 	.word	0x00000000
        /*09b0*/ 	.short	0x010a
        /*09b2*/ 	.byte	0x05
	.zero		1


	//   ....[72]....
        /*09b4*/ 	.word	0x00002990
        /*09b8*/ 	.word	0x000000ff
        /*09bc*/ 	.word	0x00000000
        /*09c0*/ 	.short	0x010a
        /*09c2*/ 	.byte	0x05
	.zero		1


	//   ....[73]....
        /*09c4*/ 	.word	0x00002a20
        /*09c8*/ 	.word	0x000000ff
        /*09cc*/ 	.word	0x00000000
        /*09d0*/ 	.short	0x010a
        /*09d2*/ 	.byte	0x05
	.zero		1


	//   ....[74]....
        /*09d4*/ 	.word	0x00002ab0
        /*09d8*/ 	.word	0x000000ff
        /*09dc*/ 	.word	0x00000000
        /*09e0*/ 	.short	0x010a
        /*09e2*/ 	.byte	0x05
	.zero		1


	//   ....[75]....
        /*09e4*/ 	.word	0x00002b40
        /*09e8*/ 	.word	0x000000ff
        /*09ec*/ 	.word	0x00000000
        /*09f0*/ 	.short	0x010a
        /*09f2*/ 	.byte	0x05
	.zero		1


	//   ....[76]....
        /*09f4*/ 	.word	0x00002bd0
        /*09f8*/ 	.word	0x000000ff
        /*09fc*/ 	.word	0x00000000
        /*0a00*/ 	.short	0x010a
        /*0a02*/ 	.byte	0x05
	.zero		1


	//   ....[77]....
        /*0a04*/ 	.word	0x00002c60
        /*0a08*/ 	.word	0x000000ff
        /*0a0c*/ 	.word	0x00000000
        /*0a10*/ 	.short	0x010a
        /*0a12*/ 	.byte	0x05
	.zero		1


	//   ....[78]....
        /*0a14*/ 	.word	0x00002cf0
        /*0a18*/ 	.word	0x000000ff
        /*0a1c*/ 	.word	0x00000000
        /*0a20*/ 	.short	0x010a
        /*0a22*/ 	.byte	0x05
	.zero		1


	//   ....[79]....
        /*0a24*/ 	.word	0x00002d80
        /*0a28*/ 	.word	0x000000ff
        /*0a2c*/ 	.word	0x00000000
        /*0a30*/ 	.short	0x010a
        /*0a32*/ 	.byte	0x05
	.zero		1


	//   ....[80]....
        /*0a34*/ 	.word	0x00002e10
        /*0a38*/ 	.word	0x000000ff
        /*0a3c*/ 	.word	0x00000000
        /*0a40*/ 	.short	0x010a
        /*0a42*/ 	.byte	0x05
	.zero		1


	//   ....[81]....
        /*0a44*/ 	.word	0x00002ea0
        /*0a48*/ 	.word	0x000000ff
        /*0a4c*/ 	.word	0x00000000
        /*0a50*/ 	.short	0x010a
        /*0a52*/ 	.byte	0x05
	.zero		1


	//   ....[82]....
        /*0a54*/ 	.word	0x00002f30
        /*0a58*/ 	.word	0x000000ff
        /*0a5c*/ 	.word	0x00000000
        /*0a60*/ 	.short	0x010a
        /*0a62*/ 	.byte	0x05
	.zero		1


	//   ....[83]....
        /*0a64*/ 	.word	0x00002fd0
        /*0a68*/ 	.word	0x00000000
        /*0a6c*/ 	.word	0x00000000
        /*0a70*/ 	.short	0x010a
        /*0a72*/ 	.byte	0xff
	.zero		1


	//   ....[84]....
        /*0a74*/ 	.word	0x000030f0
        /*0a78*/ 	.word	0x00000002
        /*0a7c*/ 	.word	0x00000190
        /*0a80*/ 	.short	0x010a
        /*0a82*/ 	.byte	0xff
	.zero		1


	//   ....[85]....
        /*0a84*/ 	.word	0x00003150
        /*0a88*/ 	.word	0x00000004
        /*0a8c*/ 	.word	0x00000000
        /*0a90*/ 	.short	0x0101
        /*0a92*/ 	.byte	0xff
	.zero		1


	//   ....[86]....
        /*0a94*/ 	.word	0x00003170
        /*0a98*/ 	.word	0x000000ff
        /*0a9c*/ 	.word	0x00000160
        /*0aa0*/ 	.short	0x010a
        /*0aa2*/ 	.byte	0x05
	.zero		1


	//   ....[87]....
        /*0aa4*/ 	.word	0x00003290
        /*0aa8*/ 	.word	0x00000002
        /*0aac*/ 	.word	0x00000150
        /*0ab0*/ 	.short	0x010a
        /*0ab2*/ 	.byte	0xff
	.zero		1


	//   ....[88]....
        /*0ab4*/ 	.word	0x000033a0
        /*0ab8*/ 	.word	0x00000002
        /*0abc*/ 	.word	0x00000000
        /*0ac0*/ 	.short	0x0101
        /*0ac2*/ 	.byte	0xff
	.zero		1


	//   ....[89]....
        /*0ac4*/ 	.word	0x00003430
        /*0ac8*/ 	.word	0x000000ff
        /*0acc*/ 	.word	0x00000160
        /*0ad0*/ 	.short	0x0106
        /*0ad2*/ 	.byte	0x05
	.zero		1


	//   ....[90]....
        /*0ad4*/ 	.word	0x00003450
        /*0ad8*/ 	.word	0x000000ff
        /*0adc*/ 	.word	0x00000160
        /*0ae0*/ 	.short	0x010a
        /*0ae2*/ 	.byte	0x05
	.zero		1


	//   ....[91]....
        /*0ae4*/ 	.word	0x000034e0
        /*0ae8*/ 	.word	0x000000ff
        /*0aec*/ 	.word	0x00000160
        /*0af0*/ 	.short	0x0106
        /*0af2*/ 	.byte	0x04
	.zero		1


	//   ....[92]....
        /*0af4*/ 	.word	0x00003520
        /*0af8*/ 	.word	0x00000000
        /*0afc*/ 	.word	0x00000160
        /*0b00*/ 	.short	0x010a
        /*0b02*/ 	.byte	0xff
	.zero		1


	//   ....[93]....
        /*0b04*/ 	.word	0x00003a00
        /*0b08*/ 	.word	0x00000000
        /*0b0c*/ 	.word	0x00000150
        /*0b10*/ 	.short	0x010a
        /*0b12*/ 	.byte	0xff
	.zero		1


	//   ....[94]....
        /*0b14*/ 	.word	0x00003b00
        /*0b18*/ 	.word	0x00000003
        /*0b1c*/ 	.word	0x00000000
        /*0b20*/ 	.short	0x0101
        /*0b22*/ 	.byte	0xff
	.zero		1


	//   ....[95]....
        /*0b24*/ 	.word	0x00003b10
        /*0b28*/ 	.word	0x000000ff
        /*0b2c*/ 	.word	0x00000000
        /*0b30*/ 	.short	0x010a
        /*0b32*/ 	.byte	0x05
	.zero		1


	//   ....[96]....
        /*0b34*/ 	.word	0x00003b20
        /*0b38*/ 	.word	0x000000ff
        /*0b3c*/ 	.word	0x00000180
        /*0b40*/ 	.short	0x010a
        /*0b42*/ 	.byte	0x0e
	.zero		1


	//   ....[97]....
        /*0b44*/ 	.word	0x00003c00
        /*0b48*/ 	.word	0x000000ff
        /*0b4c*/ 	.word	0x00000000
        /*0b50*/ 	.short	0x010a
        /*0b52*/ 	.byte	0x07
	.zero		1


	//   ....[98]....
        /*0b54*/ 	.word	0x00003d10
        /*0b58*/ 	.word	0x000000ff
        /*0b5c*/ 	.word	0x00000000
        /*0b60*/ 	.short	0x010a
        /*0b62*/ 	.byte	0x13
	.zero		1


	//   ....[99]....
        /*0b64*/ 	.word	0x00003ef0
        /*0b68*/ 	.word	0x000000ff
        /*0b6c*/ 	.word	0x00000000
        /*0b70*/ 	.short	0x010a
        /*0b72*/ 	.byte	0x05
	.zero		1


	//   ....[100]....
        /*0b74*/ 	.word	0x00003f80
        /*0b78*/ 	.word	0x000000ff
        /*0b7c*/ 	.word	0x00000000
        /*0b80*/ 	.short	0x010a
        /*0b82*/ 	.byte	0x06
	.zero		1


	//   ....[101]....
        /*0b84*/ 	.word	0x00004440
        /*0b88*/ 	.word	0x00000003
        /*0b8c*/ 	.word	0x00000150
        /*0b90*/ 	.short	0x010a
        /*0b92*/ 	.byte	0xff
	.zero		1


	//   ....[102]....
        /*0b94*/ 	.word	0x000045b0
        /*0b98*/ 	.word	0x00000000
        /*0b9c*/ 	.word	0x00000000
        /*0ba0*/ 	.short	0x0101
        /*0ba2*/ 	.byte	0xff
	.zero		1


	//   ....[103]....
        /*0ba4*/ 	.word	0x00004a20
        /*0ba8*/ 	.word	0x000000ff
        /*0bac*/ 	.word	0x00000148
        /*0bb0*/ 	.short	0x010a
        /*0bb2*/ 	.byte	0x1f
	.zero		1


	//   ....[104]....
        /*0bb4*/ 	.word	0x00004bf0
        /*0bb8*/ 	.word	0x000000ff
        /*0bbc*/ 	.word	0x00000138
        /*0bc0*/ 	.short	0x010a
        /*0bc2*/ 	.byte	0x1f
	.zero		1


	//   ....[105]....
        /*0bc4*/ 	.word	0x000050c0
        /*0bc8*/ 	.word	0x000000ff
        /*0bcc*/ 	.word	0x00000130
        /*0bd0*/ 	.short	0x010b
        /*0bd2*/ 	.byte	0x1f
	.zero		1


	//   ....[106]....
        /*0bd4*/ 	.word	0x000050d0
        /*0bd8*/ 	.word	0x000000ff
        /*0bdc*/ 	.word	0x00000000
        /*0be0*/ 	.short	0x0101
        /*0be2*/ 	.byte	0x27
	.zero		1


	//   ....[107]....
        /*0be4*/ 	.word	0x00005110
        /*0be8*/ 	.word	0x00000000
        /*0bec*/ 	.word	0x00000138
        /*0bf0*/ 	.short	0x010a
        /*0bf2*/ 	.byte	0xff
	.zero		1


	//   ....[108]....
        /*0bf4*/ 	.word	0x000053c0
        /*0bf8*/ 	.word	0x000000ff
        /*0bfc*/ 	.word	0x00000150
        /*0c00*/ 	.short	0x010a
        /*0c02*/ 	.byte	0x04
	.zero		1


	//   ....[109]....
        /*0c04*/ 	.word	0x000054c0
        /*0c08*/ 	.word	0x000000ff
        /*0c0c*/ 	.word	0x00000000
        /*0c10*/ 	.short	0x0101
        /*0c12*/ 	.byte	0x04
	.zero		1


	//   ....[110]....
        /*0c14*/ 	.word	0x00006010
        /*0c18*/ 	.word	0x000000ff
        /*0c1c*/ 	.word	0x00000130
        /*0c20*/ 	.short	0x010a
        /*0c22*/ 	.byte	0x08
	.zero		1


	//   ....[111]....
        /*0c24*/ 	.word	0x00006050
        /*0c28*/ 	.word	0x000000ff
        /*0c2c*/ 	.word	0x00000170
        /*0c30*/ 	.short	0x010a
        /*0c32*/ 	.byte	0x04
	.zero		1


	//   ....[112]....
        /*0c34*/ 	.word	0x00006160
        /*0c38*/ 	.word	0x000000ff
        /*0c3c*/ 	.word	0x00000130
        /*0c40*/ 	.short	0x010a
        /*0c42*/ 	.byte	0x04
	.zero		1


	//   ....[113]....
        /*0c44*/ 	.word	0x00006510
        /*0c48*/ 	.word	0x000000ff
        /*0c4c*/ 	.word	0x00000000
        /*0c50*/ 	.short	0x0101
        /*0c52*/ 	.byte	0x04
	.zero		1


	//   ....[114]....
        /*0c54*/ 	.word	0x000065e0
        /*0c58*/ 	.word	0x000000ff
        /*0c5c*/ 	.word	0x00000170
        /*0c60*/ 	.short	0x010a
        /*0c62*/ 	.byte	0x04
	.zero		1


	//   ....[115]....
        /*0c64*/ 	.word	0x00009a20
        /*0c68*/ 	.word	0x000000ff
        /*0c6c*/ 	.word	0x00000000
        /*0c70*/ 	.short	0x0101
        /*0c72*/ 	.byte	0x05
	.zero		1


	//   ....[116]....
        /*0c74*/ 	.word	0x0000b210
        /*0c78*/ 	.word	0x00000003
        /*0c7c*/ 	.word	0x000001a0
        /*0c80*/ 	.short	0x010a
        /*0c82*/ 	.byte	0xff
	.zero		1


	//   ....[117]....
        /*0c84*/ 	.word	0x0000b270
        /*0c88*/ 	.word	0x00000000
        /*0c8c*/ 	.word	0x00000098
        /*0c90*/ 	.short	0x010a
        /*0c92*/ 	.byte	0xff
	.zero		1


	//   ....[118]....
        /*0c94*/ 	.word	0x0000b2d0
        /*0c98*/ 	.word	0x00000000
        /*0c9c*/ 	.word	0x00000098
        /*0ca0*/ 	.short	0x010a
        /*0ca2*/ 	.byte	0xff
	.zero		1


	//   ....[119]....
        /*0ca4*/ 	.word	0x0000b320
        /*0ca8*/ 	.word	0x00000003
        /*0cac*/ 	.word	0x00000150
        /*0cb0*/ 	.short	0x010a
        /*0cb2*/ 	.byte	0xff
	.zero		1


	//   ....[120]....
        /*0cb4*/ 	.word	0x0000b380
        /*0cb8*/ 	.word	0x00000000
        /*0cbc*/ 	.word	0x00000000
        /*0cc0*/ 	.short	0x010a
        /*0cc2*/ 	.byte	0xff
	.zero		1


	//   ....[121]....
        /*0cc4*/ 	.word	0x0000b3e0
        /*0cc8*/ 	.word	0x00000000
        /*0ccc*/ 	.word	0x00000000
        /*0cd0*/ 	.short	0x010a
        /*0cd2*/ 	.byte	0xff
	.zero		1


	//   ....[122]....
        /*0cd4*/ 	.word	0x0000b440
        /*0cd8*/ 	.word	0x00000000
        /*0cdc*/ 	.word	0x00000000
        /*0ce0*/ 	.short	0x010a
        /*0ce2*/ 	.byte	0xff
	.zero		1


	//   ....[123]....
        /*0ce4*/ 	.word	0x0000b4a0
        /*0ce8*/ 	.word	0x00000000
        /*0cec*/ 	.word	0x00000000
        /*0cf0*/ 	.short	0x010a
        /*0cf2*/ 	.byte	0xff
	.zero		1


	//   ....[124]....
        /*0cf4*/ 	.word	0x0000b500
        /*0cf8*/ 	.word	0x00000000
        /*0cfc*/ 	.word	0x00000000
        /*0d00*/ 	.short	0x010a
        /*0d02*/ 	.byte	0xff
	.zero		1


	//   ....[125]....
        /*0d04*/ 	.word	0x0000b560
        /*0d08*/ 	.word	0x00000000
        /*0d0c*/ 	.word	0x00000000
        /*0d10*/ 	.short	0x010a
        /*0d12*/ 	.byte	0xff
	.zero		1


	//   ....[126]....
        /*0d14*/ 	.word	0x0000b5c0
        /*0d18*/ 	.word	0x00000000
        /*0d1c*/ 	.word	0x00000000
        /*0d20*/ 	.short	0x010a
        /*0d22*/ 	.byte	0xff
	.zero		1


	//   ....[127]....
        /*0d24*/ 	.word	0x0000b620
        /*0d28*/ 	.word	0x00000000
        /*0d2c*/ 	.word	0x00000000
        /*0d30*/ 	.short	0x010a
        /*0d32*/ 	.byte	0xff
	.zero		1


	//   ....[128]....
        /*0d34*/ 	.word	0x0000b680
        /*0d38*/ 	.word	0x00000000
        /*0d3c*/ 	.word	0x00000000
        /*0d40*/ 	.short	0x010a
        /*0d42*/ 	.byte	0xff
	.zero		1


	//   ....[129]....
        /*0d44*/ 	.word	0x0000b6e0
        /*0d48*/ 	.word	0x00000000
        /*0d4c*/ 	.word	0x00000000
        /*0d50*/ 	.short	0x010a
        /*0d52*/ 	.byte	0xff
	.zero		1


	//   ....[130]....
        /*0d54*/ 	.word	0x0000b740
        /*0d58*/ 	.word	0x00000000
        /*0d5c*/ 	.word	0x00000000
        /*0d60*/ 	.short	0x010a
        /*0d62*/ 	.byte	0xff
	.zero		1


	//   ....[131]....
        /*0d64*/ 	.word	0x0000b7a0
        /*0d68*/ 	.word	0x00000000
        /*0d6c*/ 	.word	0x00000000
        /*0d70*/ 	.short	0x010a
        /*0d72*/ 	.byte	0xff
	.zero		1


	//   ....[132]....
        /*0d74*/ 	.word	0x0000b800
        /*0d78*/ 	.word	0x00000000
        /*0d7c*/ 	.word	0x00000000
        /*0d80*/ 	.short	0x010a
        /*0d82*/ 	.byte	0xff
	.zero		1


	//   ....[133]....
        /*0d84*/ 	.word	0x0000b860
        /*0d88*/ 	.word	0x00000000
        /*0d8c*/ 	.word	0x00000000
        /*0d90*/ 	.short	0x010a
        /*0d92*/ 	.byte	0xff
	.zero		1


	//   ....[134]....
        /*0d94*/ 	.word	0x0000b8c0
        /*0d98*/ 	.word	0x00000000
        /*0d9c*/ 	.word	0x00000000
        /*0da0*/ 	.short	0x010a
        /*0da2*/ 	.byte	0xff
	.zero		1


	//   ....[135]....
        /*0da4*/ 	.word	0x0000b920
        /*0da8*/ 	.word	0x00000000
        /*0dac*/ 	.word	0x00000000
        /*0db0*/ 	.short	0x010a
        /*0db2*/ 	.byte	0xff
	.zero		1


	//   ....[136]....
        /*0db4*/ 	.word	0x0000b980
        /*0db8*/ 	.word	0x00000000
        /*0dbc*/ 	.word	0x00000000
        /*0dc0*/ 	.short	0x010a
        /*0dc2*/ 	.byte	0xff
	.zero		1


	//   ....[137]....
        /*0dc4*/ 	.word	0x0000b9e0
        /*0dc8*/ 	.word	0x00000000
        /*0dcc*/ 	.word	0x00000000
        /*0dd0*/ 	.short	0x010a
        /*0dd2*/ 	.byte	0xff
	.zero		1


	//   ....[138]....
        /*0dd4*/ 	.word	0x0000ba30
        /*0dd8*/ 	.word	0x00000002
        /*0ddc*/ 	.word	0x00000190
        /*0de0*/ 	.short	0x010a
        /*0de2*/ 	.byte	0xff
	.zero		1


	//   ....[139]....
        /*0de4*/ 	.word	0x0000ba90
        /*0de8*/ 	.word	0x00000002
        /*0dec*/ 	.word	0x00000160
        /*0df0*/ 	.short	0x010a
        /*0df2*/ 	.byte	0xff
	.zero		1


	//   ....[140]....
        /*0df4*/ 	.word	0x0000bae0
        /*0df8*/ 	.word	0x00000002
        /*0dfc*/ 	.word	0x00000150
        /*0e00*/ 	.short	0x010a
        /*0e02*/ 	.byte	0xff
	.zero		1


	//   ....[141]....
        /*0e04*/ 	.word	0x0000bb40
        /*0e08*/ 	.word	0x00000000
        /*0e0c*/ 	.word	0x00000160
        /*0e10*/ 	.short	0x010a
        /*0e12*/ 	.byte	0xff
	.zero		1


	//   ....[142]....
        /*0e14*/ 	.word	0x0000bb90
        /*0e18*/ 	.word	0x00000000
        /*0e1c*/ 	.word	0x00000150
        /*0e20*/ 	.short	0x010a
        /*0e22*/ 	.byte	0xff
	.zero		1


	//   ....[143]....
        /*0e24*/ 	.word	0x0000bbf0
        /*0e28*/ 	.word	0x00000003
        /*0e2c*/ 	.word	0x00000180
        /*0e30*/ 	.short	0x010a
        /*0e32*/ 	.byte	0xff
	.zero		1


	//   ....[144]....
        /*0e34*/ 	.word	0x0000bc50
        /*0e38*/ 	.word	0x00000000
        /*0e3c*/ 	.word	0x00000000
        /*0e40*/ 	.short	0x010a
        /*0e42*/ 	.byte	0xff
	.zero		1


	//   ....[145]....
        /*0e44*/ 	.word	0x0000bcb0
        /*0e48*/ 	.word	0x00000000
        /*0e4c*/ 	.word	0x00000000
        /*0e50*/ 	.short	0x010a
        /*0e52*/ 	.byte	0xff
	.zero		1


	//   ....[146]....
        /*0e54*/ 	.word	0x0000bd10
        /*0e58*/ 	.word	0x00000000
        /*0e5c*/ 	.word	0x00000000
        /*0e60*/ 	.short	0x010a
        /*0e62*/ 	.byte	0xff
	.zero		1


	//   ....[147]....
        /*0e64*/ 	.word	0x0000bd60
        /*0e68*/ 	.word	0x00000003
        /*0e6c*/ 	.word	0x00000150
        /*0e70*/ 	.short	0x010a
        /*0e72*/ 	.byte	0xff
	.zero		1


	//   ....[148]....
        /*0e74*/ 	.word	0x0000bdc0
        /*0e78*/ 	.word	0x00000000
        /*0e7c*/ 	.word	0x00000148
        /*0e80*/ 	.short	0x010a
        /*0e82*/ 	.byte	0xff
	.zero		1


	//   ....[149]....
        /*0e84*/ 	.word	0x0000be20
        /*0e88*/ 	.word	0x00000003
        /*0e8c*/ 	.word	0x00000138
        /*0e90*/ 	.short	0x010a
        /*0e92*/ 	.byte	0xff
	.zero		1


	//   ....[150]....
        /*0e94*/ 	.word	0x0000be80
        /*0e98*/ 	.word	0x00000000
        /*0e9c*/ 	.word	0x00000150
        /*0ea0*/ 	.short	0x010a
        /*0ea2*/ 	.byte	0xff
	.zero		1


	//   ....[151]....
        /*0ea4*/ 	.word	0x0000bf00
        /*0ea8*/ 	.word	0x00000003
        /*0eac*/ 	.word	0x00000130
        /*0eb0*/ 	.short	0x010a
        /*0eb2*/ 	.byte	0xff
	.zero		1


	//   ....[152]....
        /*0eb4*/ 	.word	0x0000bf80
        /*0eb8*/ 	.word	0x00000003
        /*0ebc*/ 	.word	0x00000170
        /*0ec0*/ 	.short	0x010a
        /*0ec2*/ 	.byte	0xff
	.zero		1


	//----- nvinfo : EIATTR_NUM_MBARRIERS
	.align		4
.L_46:
        /*0ec4*/ 	.byte	0x03, 0x38
        /*0ec6*/ 	.short	0x0036


	//----- nvinfo : EIATTR_EXIT_INSTR_OFFSETS
	.align		4
        /*0ec8*/ 	.byte	0x04, 0x1c
        /*0eca*/ 	.short	(.L_48 - .L_47)


	//   ....[0]....
.L_47:
        /*0ecc*/ 	.word	0x00003000


	//   ....[1]....
        /*0ed0*/ 	.word	0x000034f0


	//   ....[2]....
        /*0ed4*/ 	.word	0x00003550


	//   ....[3]....
        /*0ed8*/ 	.word	0x000041e0


	//   ....[4]....
        /*0edc*/ 	.word	0x00005140


	//   ....[5]....
        /*0ee0*/ 	.word	0x00005180


	//   ....[6]....
        /*0ee4*/ 	.word	0x0000b200


	//----- nvinfo : EIATTR_MAX_THREADS
	.align		4
.L_48:
        /*0ee8*/ 	.byte	0x04, 0x05
        /*0eea*/ 	.short	(.L_50 - .L_49)
.L_49:
        /*0eec*/ 	.word	0x00000100
        /*0ef0*/ 	.word	0x00000001
        /*0ef4*/ 	.word	0x00000001


	//----- nvinfo : EIATTR_CRS_STACK_SIZE
	.align		4
.L_50:
        /*0ef8*/ 	.byte	0x04, 0x1e
        /*0efa*/ 	.short	(.L_52 - .L_51)
.L_51:
        /*0efc*/ 	.word	0x00000000


	//----- nvinfo : EIATTR_CBANK_PARAM_SIZE
	.align		4
.L_52:
        /*0f00*/ 	.byte	0x03, 0x19
        /*0f02*/ 	.short	0x0800


	//----- nvinfo : EIATTR_PARAM_CBANK
	.align		4
        /*0f04*/ 	.byte	0x04, 0x0a
        /*0f06*/ 	.short	(.L_54 - .L_53)
	.align		4
.L_53:
        /*0f08*/ 	.word	index@(.nv.constant0._ZN7cutlass13device_kernelINS_4gemm6kernel13GemmUniversalIN4cute5tupleIJiiiiEEENS1_10collective13CollectiveMmaINS1_35MainloopSm100TmaUmmaWarpSpecializedILi19ELi2ELi2ENS5_IJNS4_1CILi1EEESB_SB_EEEEENS5_IJNSA_ILi128EEENSA_ILi176EEENSA_ILi32EEEEEENS_12float_e4m3_tENS5_IJlSB_lEEESI_SJ_NS4_8TiledMMAINS4_8MMA_AtomIJNS4_10MMA_TraitsINS4_19SM100_MMA_F8F6F4_SSEJSI_SI_fSE_SF_NS4_17integral_constantINS4_4UMMA5MajorELSQ_0EEESR_NSO_INSP_7ScaleInELSS_0EEEST_EEEEEENS4_6LayoutISC_NS5_IJNSA_ILi0EEESX_SX_EEEEENS5_IJNS4_10UnderscoreES10_S10_EEEEENS4_13SM90_TMA_LOADENS4_14ComposedLayoutINS4_7SwizzleILi1ELi4ELi3EEENS4_18smem_ptr_flag_bitsILi8EEENSW_INS5_IJNSA_ILi8EEESG_EEENS5_IJSG_SB_EEEEEEEvNS4_8identityES13_S1D_vS1E_EENS_8epilogue10collective18CollectiveEpilogueINS1G_23Sm100TmaWarpSpecializedILi1ELi1ELi176ELb0ELb0EEEJSH_NS5_IJNSW_ISE_SB_EENSW_ISF_SB_EEEEESI_SJ_SI_SJ_NS1G_6fusion15FusionCallbacksIS1K_NS1O_17LinearCombinationISI_fSI_fLNS_15FloatRoundStyleE2EEESH_S1N_JEEENS4_5SM1004TMEM4LOAD26SM100_TMEM_LOAD_32dp32b16xES13_NS14_INS15_ILi0ELi4ELi3EEES18_NSW_INS5_IJS19_NSA_ILi16EEEEEENS5_IJS1Z_SB_EEEEEEENS4_39AutoVectorizingCopyWithAssumedAlignmentILi128EEENS4_14SM90_TMA_STOREES23_S25_S25_EEEvvEEEEvNT_6ParamsE)
        /*0f0c*/ 	.short	0x0380
        /*0f0e*/ 	.short	0x0800


	//----- nvinfo : EIATTR_SW_WAR
	.align		4
.L_54:
        /*0f10*/ 	.byte	0x04, 0x36
        /*0f12*/ 	.short	(.L_56 - .L_55)
.L_55:
        /*0f14*/ 	.word	0x00000008
.L_56:


//--------------------- .nv.callgraph             --------------------------
	.section	.nv.callgraph,"",@"SHT_CUDA_CALLGRAPH"
	.align	4
	.sectionentsize	8
	.align		4
        /*0000*/ 	.word	0x00000000
	.align		4
        /*0004*/ 	.word	0xffffffff
	.align		4
        /*0008*/ 	.word	index@(_ZN7cutlass13device_kernelINS_4gemm6kernel13GemmUniversalIN4cute5tupleIJiiiiEEENS1_10collective13CollectiveMmaINS1_35MainloopSm100TmaUmmaWarpSpecializedILi19ELi2ELi2ENS5_IJNS4_1CILi1EEESB_SB_EEEEENS5_IJNSA_ILi128EEENSA_ILi176EEENSA_ILi32EEEEEENS_12float_e4m3_tENS5_IJlSB_lEEESI_SJ_NS4_8TiledMMAINS4_8MMA_AtomIJNS4_10MMA_TraitsINS4_19SM100_MMA_F8F6F4_SSEJSI_SI_fSE_SF_NS4_17integral_constantINS4_4UMMA5MajorELSQ_0EEESR_NSO_INSP_7ScaleInELSS_0EEEST_EEEEEENS4_6LayoutISC_NS5_IJNSA_ILi0EEESX_SX_EEEEENS5_IJNS4_10UnderscoreES10_S10_EEEEENS4_13SM90_TMA_LOADENS4_14ComposedLayoutINS4_7SwizzleILi1ELi4ELi3EEENS4_18smem_ptr_flag_bitsILi8EEENSW_INS5_IJNSA_ILi8EEESG_EEENS5_IJSG_SB_EEEEEEEvNS4_8identityES13_S1D_vS1E_EENS_8epilogue10collective18CollectiveEpilogueINS1G_23Sm100TmaWarpSpecializedILi1ELi1ELi176ELb0ELb0EEEJSH_NS5_IJNSW_ISE_SB_EENSW_ISF_SB_EEEEESI_SJ_SI_SJ_NS1G_6fusion15FusionCallbacksIS1K_NS1O_17LinearCombinationISI_fSI_fLNS_15FloatRoundStyleE2EEESH_S1N_JEEENS4_5SM1004TMEM4LOAD26SM100_TMEM_LOAD_32dp32b16xES13_NS14_INS15_ILi0ELi4ELi3EEES18_NSW_INS5_IJS19_NSA_ILi16EEEEEENS5_IJS1Z_SB_EEEEEEENS4_39AutoVectorizingCopyWithAssumedAlignmentILi128EEENS4_14SM90_TMA_STOREES23_S25_S25_EEEvvEEEEvNT_6ParamsE)
	.align		4
        /*000c*/ 	.word	index@(__assertfail)
	.align		4
        /*0010*/ 	.word	0x00000000
	.align		4
        /*0014*/ 	.word	0xfffffffe
	.align		4
        /*0018*/ 	.word	0x00000000
	.align		4
        /*001c*/ 	.word	0xfffffffd
	.align		4
        /*0020*/ 	.word	0x00000000
	.align		4
        /*0024*/ 	.word	0xfffffffc


//--------------------- .nv.constant4             --------------------------
	.section	.nv.constant4,"a",@progbits
	.align	8
	.align		8
.nv.constant4:
        /*0000*/ 	.dword	__assertfail
	.align		8
        /*0008*/ 	.dword	__unnamed_1
	.align		8
        /*0010*/ 	.dword	_ZN40_INTERNAL_c5c20e25_4_k_cu_33d1ad1c_177454cuda3std3__45__cpo5beginE
	.align		8
        /*0018*/ 	.dword	_ZN40_INTERNAL_c5c20e25_4_k_cu_33d1ad1c_177454cuda3std3__45__cpo3endE
	.align		8
        /*0020*/ 	.dword	_ZN40_INTERNAL_c5c20e25_4_k_cu_33d1ad1c_177454cuda3std3__45__cpo6cbeginE
	.align		8
        /*0028*/ 	.dword	_ZN40_INTERNAL_c5c20e25_4_k_cu_33d1ad1c_177454cuda3std3__45__cpo4cendE
	.align		8
        /*0030*/ 	.dword	_ZN40_INTERNAL_c5c20e25_4_k_cu_33d1ad1c_177454cuda3std3__442_GLOBAL__N__c5c20e25_4_k_cu_33d1ad1c_177456ignoreE
	.align		8
        /*0038*/ 	.dword	_ZN40_INTERNAL_c5c20e25_4_k_cu_33d1ad1c_177454cuda3std3__419piecewise_constructE
	.align		8
        /*0040*/ 	.dword	_ZN40_INTERNAL_c5c20e25_4_k_cu_33d1ad1c_177454cuda3std3__48in_placeE
	.align		8
        /*0048*/ 	.dword	_ZN40_INTERNAL_c5c20e25_4_k_cu_33d1ad1c_177454cuda3std6ranges3__45__cpo4swapE
	.align		8
        /*0050*/ 	.dword	_ZN40_INTERNAL_c5c20e25_4_k_cu_33d1ad1c_177454cuda3std6ranges3__45__cpo9iter_moveE
	.align		8
        /*0058*/ 	.dword	_ZN40_INTERNAL_c5c20e25_4_k_cu_33d1ad1c_177454cute7productE
	.align		8
        /*0060*/ 	.dword	_ZN40_INTERNAL_c5c20e25_4_k_cu_33d1ad1c_177454cute1_E
	.align		8
        /*0068*/ 	.dword	$str$25
	.align		8
        /*0070*/ 	.dword	$str$26


//--------------------- .text._ZN7cutlass13device_kernelINS_4gemm6kernel13GemmUniversalIN4cute5tupleIJiiiiEEENS1_10collective13CollectiveMmaINS1_35MainloopSm100TmaUmmaWarpSpecializedILi19ELi2ELi2ENS5_IJNS4_1CILi1EEESB_SB_EEEEENS5_IJNSA_ILi128EEENSA_ILi176EEENSA_ILi32EEEEEENS_12float_e4m3_tENS5_IJlSB_lEEESI_SJ_NS4_8TiledMMAINS4_8MMA_AtomIJNS4_10MMA_TraitsINS4_19SM100_MMA_F8F6F4_SSEJSI_SI_fSE_SF_NS4_17integral_constantINS4_4UMMA5MajorELSQ_0EEESR_NSO_INSP_7ScaleInELSS_0EEEST_EEEEEENS4_6LayoutISC_NS5_IJNSA_ILi0EEESX_SX_EEEEENS5_IJNS4_10UnderscoreES10_S10_EEEEENS4_13SM90_TMA_LOADENS4_14ComposedLayoutINS4_7SwizzleILi1ELi4ELi3EEENS4_18smem_ptr_flag_bitsILi8EEENSW_INS5_IJNSA_ILi8EEESG_EEENS5_IJSG_SB_EEEEEEEvNS4_8identityES13_S1D_vS1E_EENS_8epilogue10collective18CollectiveEpilogueINS1G_23Sm100TmaWarpSpecializedILi1ELi1ELi176ELb0ELb0EEEJSH_NS5_IJNSW_ISE_SB_EENSW_ISF_SB_EEEEESI_SJ_SI_SJ_NS1G_6fusion15FusionCallbacksIS1K_NS1O_17LinearCombinationISI_fSI_fLNS_15FloatRoundStyleE2EEESH_S1N_JEEENS4_5SM1004TMEM4LOAD26SM100_TMEM_LOAD_32dp32b16xES13_NS14_INS15_ILi0ELi4ELi3EEES18_NSW_INS5_IJS19_NSA_ILi16EEEEEENS5_IJS1Z_SB_EEEEEEENS4_39AutoVectorizingCopyWithAssumedAlignmentILi128EEENS4_14SM90_TMA_STOREES23_S25_S25_EEEvvEEEEvNT_6ParamsE --------------------------
	.section	.text._ZN7cutlass13device_kernelINS_4gemm6kernel13GemmUniversalIN4cute5tupleIJiiiiEEENS1_10collective13CollectiveMmaINS1_35MainloopSm100TmaUmmaWarpSpecializedILi19ELi2ELi2ENS5_IJNS4_1CILi1EEESB_SB_EEEEENS5_IJNSA_ILi128EEENSA_ILi176EEENSA_ILi32EEEEEENS_12float_e4m3_tENS5_IJlSB_lEEESI_SJ_NS4_8TiledMMAINS4_8MMA_AtomIJNS4_10MMA_TraitsINS4_19SM100_MMA_F8F6F4_SSEJSI_SI_fSE_SF_NS4_17integral_constantINS4_4UMMA5MajorELSQ_0EEESR_NSO_INSP_7ScaleInELSS_0EEEST_EEEEEENS4_6LayoutISC_NS5_IJNSA_ILi0EEESX_SX_EEEEENS5_IJNS4_10UnderscoreES10_S10_EEEEENS4_13SM90_TMA_LOADENS4_14ComposedLayoutINS4_7SwizzleILi1ELi4ELi3EEENS4_18smem_ptr_flag_bitsILi8EEENSW_INS5_IJNSA_ILi8EEESG_EEENS5_IJSG_SB_EEEEEEEvNS4_8identityES13_S1D_vS1E_EENS_8epilogue10collective18CollectiveEpilogueINS1G_23Sm100TmaWarpSpecializedILi1ELi1ELi176ELb0ELb0EEEJSH_NS5_IJNSW_ISE_SB_EENSW_ISF_SB_EEEEESI_SJ_SI_SJ_NS1G_6fusion15FusionCallbacksIS1K_NS1O_17LinearCombinationISI_fSI_fLNS_15FloatRoundStyleE2EEESH_S1N_JEEENS4_5SM1004TMEM4LOAD26SM100_TMEM_LOAD_32dp32b16xES13_NS14_INS15_ILi0ELi4ELi3EEES18_NSW_INS5_IJS19_NSA_ILi16EEEEEENS5_IJS1Z_SB_EEEEEEENS4_39AutoVectorizingCopyWithAssumedAlignmentILi128EEENS4_14SM90_TMA_STOREES23_S25_S25_EEEvvEEEEvNT_6ParamsE,"ax",@progbits
	.align	128
.text._ZN7cutlass13device_kernelINS_4gemm6kernel13GemmUniversalIN4cute5tupleIJiiiiEEENS1_10collective13CollectiveMmaINS1_35MainloopSm100TmaUmmaWarpSpecializedILi19ELi2ELi2ENS5_IJNS4_1CILi1EEESB_SB_EEEEENS5_IJNSA_ILi128EEENSA_ILi176EEENSA_ILi32EEEEEENS_12float_e4m3_tENS5_IJlSB_lEEESI_SJ_NS4_8TiledMMAINS4_8MMA_AtomIJNS4_10MMA_TraitsINS4_19SM100_MMA_F8F6F4_SSEJSI_SI_fSE_SF_NS4_17integral_constantINS4_4UMMA5MajorELSQ_0EEESR_NSO_INSP_7ScaleInELSS_0EEEST_EEEEEENS4_6LayoutISC_NS5_IJNSA_ILi0EEESX_SX_EEEEENS5_IJNS4_10UnderscoreES10_S10_EEEEENS4_13SM90_TMA_LOADENS4_14ComposedLayoutINS4_7SwizzleILi1ELi4ELi3EEENS4_18smem_ptr_flag_bitsILi8EEENSW_INS5_IJNSA_ILi8EEESG_EEENS5_IJSG_SB_EEEEEEEvNS4_8identityES13_S1D_vS1E_EENS_8epilogue10collective18CollectiveEpilogueINS1G_23Sm100TmaWarpSpecializedILi1ELi1ELi176ELb0ELb0EEEJSH_NS5_IJNSW_ISE_SB_EENSW_ISF_SB_EEEEESI_SJ_SI_SJ_NS1G_6fusion15FusionCallbacksIS1K_NS1O_17LinearCombinationISI_fSI_fLNS_15FloatRoundStyleE2EEESH_S1N_JEEENS4_5SM1004TMEM4LOAD26SM100_TMEM_LOAD_32dp32b16xES13_NS14_INS15_ILi0ELi4ELi3EEES18_NSW_INS5_IJS19_NSA_ILi16EEEEEENS5_IJS1Z_SB_EEEEEEENS4_39AutoVectorizingCopyWithAssumedAlignmentILi128EEENS4_14SM90_TMA_STOREES23_S25_S25_EEEvvEEEEvNT_6ParamsE:
        .type           _ZN7cutlass13device_kernelINS_4gemm6kernel13GemmUniversalIN4cute5tupleIJiiiiEEENS1_10collective13CollectiveMmaINS1_35MainloopSm100TmaUmmaWarpSpecializedILi19ELi2ELi2ENS5_IJNS4_1CILi1EEESB_SB_EEEEENS5_IJNSA_ILi128EEENSA_ILi176EEENSA_ILi32EEEEEENS_12float_e4m3_tENS5_IJlSB_lEEESI_SJ_NS4_8TiledMMAINS4_8MMA_AtomIJNS4_10MMA_TraitsINS4_19SM100_MMA_F8F6F4_SSEJSI_SI_fSE_SF_NS4_17integral_constantINS4_4UMMA5MajorELSQ_0EEESR_NSO_INSP_7ScaleInELSS_0EEEST_EEEEEENS4_6LayoutISC_NS5_IJNSA_ILi0EEESX_SX_EEEEENS5_IJNS4_10UnderscoreES10_S10_EEEEENS4_13SM90_TMA_LOADENS4_14ComposedLayoutINS4_7SwizzleILi1ELi4ELi3EEENS4_18smem_ptr_flag_bitsILi8EEENSW_INS5_IJNSA_ILi8EEESG_EEENS5_IJSG_SB_EEEEEEEvNS4_8identityES13_S1D_vS1E_EENS_8epilogue10collective18CollectiveEpilogueINS1G_23Sm100TmaWarpSpecializedILi1ELi1ELi176ELb0ELb0EEEJSH_NS5_IJNSW_ISE_SB_EENSW_ISF_SB_EEEEESI_SJ_SI_SJ_NS1G_6fusion15FusionCallbacksIS1K_NS1O_17LinearCombinationISI_fSI_fLNS_15FloatRoundStyleE2EEESH_S1N_JEEENS4_5SM1004TMEM4LOAD26SM100_TMEM_LOAD_32dp32b16xES13_NS14_INS15_ILi0ELi4ELi3EEES18_NSW_INS5_IJS19_NSA_ILi16EEEEEENS5_IJS1Z_SB_EEEEEEENS4_39AutoVectorizingCopyWithAssumedAlignmentILi128EEENS4_14SM90_TMA_STOREES23_S25_S25_EEEvvEEEEvNT_6ParamsE,@function
        .size           _ZN7cutlass13device_kernelINS_4gemm6kernel13GemmUniversalIN4cute5tupleIJiiiiEEENS1_10collective13CollectiveMmaINS1_35MainloopSm100TmaUmmaWarpSpecializedILi19ELi2ELi2ENS5_IJNS4_1CILi1EEESB_SB_EEEEENS5_IJNSA_ILi128EEENSA_ILi176EEENSA_ILi32EEEEEENS_12float_e4m3_tENS5_IJlSB_lEEESI_SJ_NS4_8TiledMMAINS4_8MMA_AtomIJNS4_10MMA_TraitsINS4_19SM100_MMA_F8F6F4_SSEJSI_SI_fSE_SF_NS4_17integral_constantINS4_4UMMA5MajorELSQ_0EEESR_NSO_INSP_7ScaleInELSS_0EEEST_EEEEEENS4_6LayoutISC_NS5_IJNSA_ILi0EEESX_SX_EEEEENS5_IJNS4_10UnderscoreES10_S10_EEEEENS4_13SM90_TMA_LOADENS4_14ComposedLayoutINS4_7SwizzleILi1ELi4ELi3EEENS4_18smem_ptr_flag_bitsILi8EEENSW_INS5_IJNSA_ILi8EEESG_EEENS5_IJSG_SB_EEEEEEEvNS4_8identityES13_S1D_vS1E_EENS_8epilogue10collective18CollectiveEpilogueINS1G_23Sm100TmaWarpSpecializedILi1ELi1ELi176ELb0ELb0EEEJSH_NS5_IJNSW_ISE_SB_EENSW_ISF_SB_EEEEESI_SJ_SI_SJ_NS1G_6fusion15FusionCallbacksIS1K_NS1O_17LinearCombinationISI_fSI_fLNS_15FloatRoundStyleE2EEESH_S1N_JEEENS4_5SM1004TMEM4LOAD26SM100_TMEM_LOAD_32dp32b16xES13_NS14_INS15_ILi0ELi4ELi3EEES18_NSW_INS5_IJS19_NSA_ILi16EEEEEENS5_IJS1Z_SB_EEEEEEENS4_39AutoVectorizingCopyWithAssumedAlignmentILi128EEENS4_14SM90_TMA_STOREES23_S25_S25_EEEvvEEEEvNT_6ParamsE,(.L_x_177 - _ZN7cutlass13device_kernelINS_4gemm6kernel13GemmUniversalIN4cute5tupleIJiiiiEEENS1_10collective13CollectiveMmaINS1_35MainloopSm100TmaUmmaWarpSpecializedILi19ELi2ELi2ENS5_IJNS4_1CILi1EEESB_SB_EEEEENS5_IJNSA_ILi128EEENSA_ILi176EEENSA_ILi32EEEEEENS_12float_e4m3_tENS5_IJlSB_lEEESI_SJ_NS4_8TiledMMAINS4_8MMA_AtomIJNS4_10MMA_TraitsINS4_19SM100_MMA_F8F6F4_SSEJSI_SI_fSE_SF_NS4_17integral_constantINS4_4UMMA5MajorELSQ_0EEESR_NSO_INSP_7ScaleInELSS_0EEEST_EEEEEENS4_6LayoutISC_NS5_IJNSA_ILi0EEESX_SX_EEEEENS5_IJNS4_10UnderscoreES10_S10_EEEEENS4_13SM90_TMA_LOADENS4_14ComposedLayoutINS4_7SwizzleILi1ELi4ELi3EEENS4_18smem_ptr_flag_bitsILi8EEENSW_INS5_IJNSA_ILi8EEESG_EEENS5_IJSG_SB_EEEEEEEvNS4_8identityES13_S1D_vS1E_EENS_8epilogue10collective18CollectiveEpilogueINS1G_23Sm100TmaWarpSpecializedILi1ELi1ELi176ELb0ELb0EEEJSH_NS5_IJNSW_ISE_SB_EENSW_ISF_SB_EEEEESI_SJ_SI_SJ_NS1G_6fusion15FusionCallbacksIS1K_NS1O_17LinearCombinationISI_fSI_fLNS_15FloatRoundStyleE2EEESH_S1N_JEEENS4_5SM1004TMEM4LOAD26SM100_TMEM_LOAD_32dp32b16xES13_NS14_INS15_ILi0ELi4ELi3EEES18_NSW_INS5_IJS19_NSA_ILi16EEEEEENS5_IJS1Z_SB_EEEEEEENS4_39AutoVectorizingCopyWithAssumedAlignmentILi128EEENS4_14SM90_TMA_STOREES23_S25_S25_EEEvvEEEEvNT_6ParamsE)
        .other          _ZN7cutlass13device_kernelINS_4gemm6kernel13GemmUniversalIN4cute5tupleIJiiiiEEENS1_10collective13CollectiveMmaINS1_35MainloopSm100TmaUmmaWarpSpecializedILi19ELi2ELi2ENS5_IJNS4_1CILi1EEESB_SB_EEEEENS5_IJNSA_ILi128EEENSA_ILi176EEENSA_ILi32EEEEEENS_12float_e4m3_tENS5_IJlSB_lEEESI_SJ_NS4_8TiledMMAINS4_8MMA_AtomIJNS4_10MMA_TraitsINS4_19SM100_MMA_F8F6F4_SSEJSI_SI_fSE_SF_NS4_17integral_constantINS4_4UMMA5MajorELSQ_0EEESR_NSO_INSP_7ScaleInELSS_0EEEST_EEEEEENS4_6LayoutISC_NS5_IJNSA_ILi0EEESX_SX_EEEEENS5_IJNS4_10UnderscoreES10_S10_EEEEENS4_13SM90_TMA_LOADENS4_14ComposedLayoutINS4_7SwizzleILi1ELi4ELi3EEENS4_18smem_ptr_flag_bitsILi8EEENSW_INS5_IJNSA_ILi8EEESG_EEENS5_IJSG_SB_EEEEEEEvNS4_8identityES13_S1D_vS1E_EENS_8epilogue10collective18CollectiveEpilogueINS1G_23Sm100TmaWarpSpecializedILi1ELi1ELi176ELb0ELb0EEEJSH_NS5_IJNSW_ISE_SB_EENSW_ISF_SB_EEEEESI_SJ_SI_SJ_NS1G_6fusion15FusionCallbacksIS1K_NS1O_17LinearCombinationISI_fSI_fLNS_15FloatRoundStyleE2EEESH_S1N_JEEENS4_5SM1004TMEM4LOAD26SM100_TMEM_LOAD_32dp32b16xES13_NS14_INS15_ILi0ELi4ELi3EEES18_NSW_INS5_IJS19_NSA_ILi16EEEEEENS5_IJS1Z_SB_EEEEEEENS4_39AutoVectorizingCopyWithAssumedAlignmentILi128EEENS4_14SM90_TMA_STOREES23_S25_S25_EEEvvEEEEvNT_6ParamsE,@"STO_CUDA_ENTRY STV_DEFAULT"
_ZN7cutlass13device_kernelINS_4gemm6kernel13GemmUniversalIN4cute5tupleIJiiiiEEENS1_10collective13CollectiveMmaINS1_35MainloopSm100TmaUmmaWarpSpecializedILi19ELi2ELi2ENS5_IJNS4_1CILi1EEESB_SB_EEEEENS5_IJNSA_ILi128EEENSA_ILi176EEENSA_ILi32EEEEEENS_12float_e4m3_tENS5_IJlSB_lEEESI_SJ_NS4_8TiledMMAINS4_8MMA_AtomIJNS4_10MMA_TraitsINS4_19SM100_MMA_F8F6F4_SSEJSI_SI_fSE_SF_NS4_17integral_constantINS4_4UMMA5MajorELSQ_0EEESR_NSO_INSP_7ScaleInELSS_0EEEST_EEEEEENS4_6LayoutISC_NS5_IJNSA_ILi0EEESX_SX_EEEEENS5_IJNS4_10UnderscoreES10_S10_EEEEENS4_13SM90_TMA_LOADENS4_14ComposedLayoutINS4_7SwizzleILi1ELi4ELi3EEENS4_18smem_ptr_flag_bitsILi8EEENSW_INS5_IJNSA_ILi8EEESG_EEENS5_IJSG_SB_EEEEEEEvNS4_8identityES13_S1D_vS1E_EENS_8epilogue10collective18CollectiveEpilogueINS1G_23Sm100TmaWarpSpecializedILi1ELi1ELi176ELb0ELb0EEEJSH_NS5_IJNSW_ISE_SB_EENSW_ISF_SB_EEEEESI_SJ_SI_SJ_NS1G_6fusion15FusionCallbacksIS1K_NS1O_17LinearCombinationISI_fSI_fLNS_15FloatRoundStyleE2EEESH_S1N_JEEENS4_5SM1004TMEM4LOAD26SM100_TMEM_LOAD_32dp32b16xES13_NS14_INS15_ILi0ELi4ELi3EEES18_NSW_INS5_IJS19_NSA_ILi16EEEEEENS5_IJS1Z_SB_EEEEEEENS4_39AutoVectorizingCopyWithAssumedAlignmentILi128EEENS4_14SM90_TMA_STOREES23_S25_S25_EEEvvEEEEvNT_6ParamsE:
[----:B------:R-:W1:Y:S01]  /*0000*/  LDC R1, c[0x0][0x37c] ;  /* 0x0000df00ff017b82 */ /* 0x000e620000000800 */
[----:B------:R-:W2:Y:S01]  /*0010*/  S2R R6, SR_TID.X ;  /* 0x0000000000067919 */ /* 0x000ea20000002100 */
[----:B------:R-:W3:Y:S01]  /*0020*/  LDCU.64 UR4, c[0x0][0x890] ;  /* 0x00011200ff0477ac */ /* 0x000ee20008000a00 */
[----:B-1----:R-:W-:Y:S01]  /*0030*/  VIADD R1, R1, 0xffffff28 ;  /* 0xffffff2801017836 */ /* 0x002fe20000000000 */
[----:B------:R-:W-:Y:S01]  /*0040*/  ELECT P3, URZ, PT ;  /* 0x0000000000ff782f */ /* 0x000fe20003860000 */
[----:B------:R-:W1:Y:S01]  /*0050*/  LDCU.64 UR60, c[0x0][0x358] ;  /* 0x00006b00ff3c77ac */ /* 0x000e620008000a00 */
[----:B---3--:R-:W-:-:S04]  /*0060*/  UISETP.NE.U32.AND UP0, UPT, UR4, URZ, UPT ;  /* 0x000000ff0400728c */ /* 0x008fc8000bf05070 */
[----:B------:R-:W-:Y:S01]  /*0070*/  UISETP.NE.AND.EX UP0, UPT, UR5, URZ, UPT, UP0 ;  /* 0x000000ff0500728c */ /* 0x000fe2000bf05300 */
[----:B--2---:R-:W-:-:S05]  /*0080*/  SHF.R.U32.HI R2, RZ, 0x5, R6 ;  /* 0x00000005ff027819 */ /* 0x004fca0000011606 */
[----:B------:R-:W2:Y:S02]  /*0090*/  SHFL.IDX PT, R0, R2, RZ, 0x1f ;  /* 0x00001fff02007589 */ /* 0x000ea400000e0000 */
[----:B--2---:R-:W-:Y:S02]  /*00a0*/  R2UR UR12, R0 ;  /* 0x00000000000c72ca */ /* 0x004fe400000e0000 */
[----:B------:R-:W-:-:S05]  /*00b0*/  PRMT R0, RZ, 0x7610, R0 ;  /* 0x00007610ff007816 */ /* 0x000fca0000000000 */
[----:B------:R2:W-:Y:S01]  /*00c0*/  STL.S16 [R1+0x48], R0 ;  /* 0x0000480001007387 */ /* 0x0005e20000100600 */
[----:B-1----:R-:W-:Y:S07]  /*00d0*/  BRA.U UP0, `(.L_x_0) ;  /* 0x0000000100347547 */ /* 0x002fee000b800000 */
[----:B------:R-:W1:Y:S02]  /*00e0*/  LDCU.64 UR6, c[0x0][0x888] ;  /* 0x00011100ff0677ac */ /* 0x000e640008000a00 */
[----:B-1----:R-:W-:-:S04]  /*00f0*/  UISETP.NE.U32.AND UP0, UPT, UR6, URZ, UPT ;  /* 0x000000ff0600728c */ /* 0x002fc8000bf05070 */
[----:B------:R-:W-:-:S09]  /*0100*/  UISETP.NE.AND.EX UP0, UPT, UR7, URZ, UPT, UP0 ;  /* 0x000000ff0700728c */ /* 0x000fd2000bf05300 */
[----:B------:R-:W-:Y:S05]  /*0110*/  BRA.U !UP0, `(.L_x_1) ;  /* 0x0000000108187547 */ /* 0x000fea000b800000 */
[----:B------:R-:W2:Y:S02]  /*0120*/  LDC.64 R4, c[0x0][0x888] ;  /* 0x00022200ff047b82 */ /* 0x000ea40000000a00 */
[----:B--2---:R-:W2:Y:S02]  /*0130*/  LDG.E R0, desc[UR60][R4.64] ;  /* 0x0000003c04007981 */ /* 0x004ea4000c1e1900 */
[----:B--2---:R-:W-:Y:S01]  /*0140*/  R2UR UR45, R0 ;  /* 0x00000000002d72ca */ /* 0x004fe200000e0000 */
[----:B------:R-:W-:-:S05]  /*0150*/  HFMA2 R0, -RZ, RZ, 0, 5.9604644775390625e-08 ;  /* 0x00000001ff007431 */ /* 0x000fca00000001ff */
[----:B------:R1:W-:Y:S01]  /*0160*/  STL.S16 [R1+0x48], R0 ;  /* 0x0000480001007387 */ /* 0x0003e20000100600 */
[----:B------:R-:W-:Y:S07]  /*0170*/  BRA `(.L_x_0) ;  /* 0x00000000000c7947 */ /* 0x000fee0003800000 */
.L_x_1:
[----:B--2---:R-:W-:Y:S01]  /*0180*/  HFMA2 R0, -RZ, RZ, 0, 5.9604644775390625e-08 ;  /* 0x00000001ff007431 */ /* 0x004fe200000001ff */
[----:B------:R-:W3:Y:S04]  /*0190*/  LDCU UR45, c[0x0][0x880] ;  /* 0x00011000ff2d77ac */ /* 0x000ee80008000800 */
[----:B------:R4:W-:Y:S02]  /*01a0*/  STL.S16 [R1+0x48], R0 ;  /* 0x0000480001007387 */ /* 0x0009e40000100600 */
.L_x_0:
[----:B------:R-:W5:Y:S02]  /*01b0*/  LDCU.64 UR6, c[0x0][0x8b0] ;  /* 0x00011600ff0677ac */ /* 0x000f640008000a00 */
[----:B-----5:R-:W-:-:S04]  /*01c0*/  UISETP.NE.U32.AND UP0, UPT, UR6, URZ, UPT ;  /* 0x000000ff0600728c */ /* 0x020fc8000bf05070 */
[----:B------:R-:W-:-:S09]  /*01d0*/  UISETP.NE.AND.EX UP0, UPT, UR7, URZ, UPT, UP0 ;  /* 0x000000ff0700728c */ /* 0x000fd2000bf05300 */
[----:B------:R-:W-:Y:S05]  /*01e0*/  BRA.U UP0, `(.L_x_2) ;  /* 0x0000000100247547 */ /* 0x000fea000b800000 */
[----:B------:R-:W5:Y:S02]  /*01f0*/  LDCU.64 UR6, c[0x0][0x8a8] ;  /* 0x00011500ff0677ac */ /* 0x000f640008000a00 */
[----:B-----5:R-:W-:-:S04]  /*0200*/  UISETP.NE.U32.AND UP0, UPT, UR6, URZ, UPT ;  /* 0x000000ff0600728c */ /* 0x020fc8000bf05070 */
[----:B------:R-:W-:-:S09]  /*0210*/  UISETP.NE.AND.EX UP0, UPT, UR7, URZ, UPT, UP0 ;  /* 0x000000ff0700728c */ /* 0x000fd2000bf05300 */
[----:B------:R-:W-:Y:S05]  /*0220*/  BRA.U !UP0, `(.L_x_3) ;  /* 0x0000000108107547 */ /* 0x000fea000b800000 */
[----:B------:R-:W1:Y:S02]  /*0230*/  LDC.64 R4, c[0x0][0x8a8] ;  /* 0x00022a00ff047b82 */ /* 0x000e640000000a00 */
[----:B-12-4-:R-:W2:Y:S02]  /*0240*/  LDG.E R0, desc[UR60][R4.64] ;  /* 0x0000003c04007981 */ /* 0x016ea4000c1e1900 */
[----:B--2---:R-:W-:Y:S01]  /*0250*/  R2UR UR37, R0 ;  /* 0x00000000002572ca */ /* 0x004fe200000e0000 */
[----:B------:R-:W-:Y:S05]  /*0260*/  BRA `(.L_x_2) ;  /* 0x0000000000047947 */ /* 0x000fea0003800000 */
.L_x_3:
[----:B------:R-:W1:Y:S02]  /*0270*/  LDCU UR37, c[0x0][0x8a0] ;  /* 0x00011400ff2577ac */ /* 0x000e640008000800 */
.L_x_2:
[----:B------:R-:W-:Y:S01]  /*0280*/  IMAD.U32 R3, RZ, RZ, UR12 ;  /* 0x0000000cff037e24 */ /* 0x000fe2000f8e00ff */
[----:B------:R-:W-:Y:S04]  /*0290*/  BSSY.RECONVERGENT B0, `(.L_x_4) ;  /* 0x000000c000007945 */ /* 0x000fe80003800200 */
[C---:B------:R-:W-:Y:S02]  /*02a0*/  ISETP.NE.OR P1, PT, R3.reuse, 0x1, !P3 ;  /* 0x000000010300780c */ /* 0x040fe40005f25670 */
[----:B------:R-:W-:-:S11]  /*02b0*/  ISETP.NE.OR P0, PT, R3, 0x3, !P3 ;  /* 0x000000030300780c */ /* 0x000fd60005f05670 */
[----:B------:R-:W-:Y:S05]  /*02c0*/  @P1 BRA `(.L_x_5) ;  /* 0x0000000000201947 */ /* 0x000fea0003800000 */
[----:B------:R-:W5:Y:S02]  /*02d0*/  LDCU.64 UR6, c[0x0][0x348] ;  /* 0x00006900ff0677ac */ /* 0x000f640008000a00 */
[----:B-----5:R-:W-:Y:S02]  /*02e0*/  UIADD3 UR8, UP1, UPT, UR6, 0x80, URZ ;  /* 0x0000008006087890 */ /* 0x020fe4000ff3e0ff */
[----:B------:R-:W-:Y:S02]  /*02f0*/  UIADD3 UR6, UP0, UPT, UR6, 0x180, URZ ;  /* 0x0000018006067890 */ /* 0x000fe4000ff1e0ff */
[----:B------:R-:W-:Y:S02]  /*0300*/  UIADD3.X UR9, UPT, UPT, URZ, UR7, URZ, UP1, !UPT ;  /* 0x00000007ff097290 */ /* 0x000fe40008ffe4ff */
[----:B------:R-:W-:-:S07]  /*0310*/  UIADD3.X UR7, UPT, UPT, URZ, UR7, URZ, UP0, !UPT ;  /* 0x00000007ff077290 */ /* 0x000fce00087fe4ff */
[----:B------:R1:W-:Y:S02]  /*0320*/  UTMACCTL.PF [UR8] ;  /* 0x00000000080079b9 */ /* 0x0003e40008040000 */
[----:B------:R1:W-:Y:S02]  /*0330*/  UTMACCTL.PF [UR6] ;  /* 0x00000000060079b9 */ /* 0x0003e40008040000 */
[----:B-1----:R-:W-:Y:S01]  /*0340*/  NOP ;  /* 0x0000000000007918 */ /* 0x002fe20000000000 */
.L_x_5:
[----:B-1-3--:R-:W-:Y:S05]  /*0350*/  BSYNC.RECONVERGENT B0 ;  /* 0x0000000000007941 */ /* 0x00afea0003800200 */
.L_x_4:
[----:B------:R-:W-:Y:S04]  /*0360*/  BSSY.RECONVERGENT B0, `(.L_x_6) ;  /* 0x000000a000007945 */ /* 0x000fe80003800200 */
[----:B------:R-:W-:Y:S05]  /*0370*/  @P0 BRA `(.L_x_7) ;  /* 0x0000000000200947 */ /* 0x000fea0003800000 */
[----:B------:R-:W1:Y:S02]  /*0380*/  LDCU.64 UR6, c[0x0][0x348] ;  /* 0x00006900ff0677ac */ /* 0x000e640008000a00 */
[----:B-1----:R-:W-:Y:S02]  /*0390*/  UIADD3 UR8, UP1, UPT, UR6, 0x580, URZ ;  /* 0x0000058006087890 */ /* 0x002fe4000ff3e0ff */
[----:B------:R-:W-:Y:S02]  /*03a0*/  UIADD3 UR6, UP0, UPT, UR6, 0x680, URZ ;  /* 0x0000068006067890 */ /* 0x000fe4000ff1e0ff */
[----:B------:R-:W-:Y:S02]  /*03b0*/  UIADD3.X UR9, UPT, UPT, URZ, UR7, URZ, UP1, !UPT ;  /* 0x00000007ff097290 */ /* 0x000fe40008ffe4ff */
[----:B------:R-:W-:-:S07]  /*03c0*/  UIADD3.X UR7, UPT, UPT, URZ, UR7, URZ, UP0, !UPT ;  /* 0x00000007ff077290 */ /* 0x000fce00087fe4ff */
[----:B------:R1:W-:Y:S02]  /*03d0*/  UTMACCTL.PF [UR8] ;  /* 0x00000000080079b9 */ /* 0x0003e40008040000 */
[----:B------:R1:W-:Y:S02]  /*03e0*/  UTMACCTL.PF [UR6] ;  /* 0x00000000060079b9 */ /* 0x0003e40008040000 */
[----:B-1----:R-:W-:Y:S01]  /*03f0*/  NOP ;  /* 0x0000000000007918 */ /* 0x002fe20000000000 */
.L_x_7:
[----:B------:R-:W-:Y:S05]  /*0400*/  BSYNC.RECONVERGENT B0 ;  /* 0x0000000000007941 */ /* 0x000fea0003800200 */
.L_x_6:
[----:B------:R-:W1:Y:S01]  /*0410*/  LDCU.64 UR6, c[0x0][0x888] ;  /* 0x00011100ff0677ac */ /* 0x000e620008000a00 */
[----:B------:R-:W-:Y:S02]  /*0420*/  UISETP.EQ.U32.AND UP1, UPT, UR4, URZ, UPT ;  /* 0x000000ff0400728c */ /* 0x000fe4000bf22070 */
[----:B------:R-:W-:Y:S02]  /*0430*/  UPLOP3.LUT UP3, UPT, UPT, UPT, UPT, 0x80, 0x8 ;  /* 0x000000000008789c */ /* 0x000fe40003f6f070 */
[----:B-1----:R-:W-:-:S04]  /*0440*/  UISETP.NE.U32.AND UP0, UPT, UR6, URZ, UPT ;  /* 0x000000ff0600728c */ /* 0x002fc8000bf05070 */
[----:B------:R-:W-:-:S04]  /*0450*/  UISETP.NE.AND.EX UP2, UPT, UR7, URZ, UPT, UP0 ;  /* 0x000000ff0700728c */ /* 0x000fc8000bf45300 */
[----:B------:R-:W-:-:S04]  /*0460*/  UISETP.EQ.OR.EX UP4, UPT, UR5, URZ, !UP2, UP1 ;  /* 0x000000ff0500728c */ /* 0x000fc8000d782710 */
[----:B------:R-:W-:-:S06]  /*0470*/  UP2UR UR6, UPR, URZ, 0x10 ;  /* 0x00000010ff067883 */ /* 0x000fcc0008000000 */
[----:B--2-4-:R-:W-:-:S05]  /*0480*/  MOV R0, UR6 ;  /* 0x0000000600007c02 */ /* 0x014fca0008000f00 */
[----:B------:R1:W-:Y:S01]  /*0490*/  STL [R1+0x4c], R0 ;  /* 0x00004c0001007387 */ /* 0x0003e20000100800 */
[----:B------:R-:W-:Y:S05]  /*04a0*/  BRA.U !UP4, `(.L_x_8) ;  /* 0x000000010c207547 */ /* 0x000fea000b800000 */
[----:B------:R-:W-:Y:S01]  /*04b0*/  UISETP.NE.U32.AND UP1, UPT, UR4, URZ, UPT ;  /* 0x000000ff0400728c */ /* 0x000fe2000bf25070 */
[----:B------:R-:W-:Y:S01]  /*04c0*/  FSETP.NEU.AND P0, PT, RZ, UR45, PT ;  /* 0x0000002dff007c0b */ /* 0x000fe2000bf0d000 */
[----:B------:R-:W-:Y:S02]  /*04d0*/  USEL UR4, URZ, 0xffffffff, UP2 ;  /* 0xffffffffff047887 */ /* 0x000fe40009000000 */
[----:B------:R-:W-:-:S10]  /*04e0*/  UISETP.NE.AND.EX UP1, UPT, UR5, URZ, UPT, UP1 ;  /* 0x000000ff0500728c */ /* 0x000fd4000bf25310 */
[----:B------:R-:W-:Y:S01]  /*04f0*/  VOTEU.ANY UP0, P0 ;  /* 0x0000000000ff7886 */ /* 0x000fe20000000100 */
[----:B------:R-:W-:-:S04]  /*0500*/  @!UP1 USEL UR4, URZ, 0xffffffff, UP0 ;  /* 0xffffffffff049887 */ /* 0x000fc80008000000 */
[----:B------:R-:W-:-:S04]  /*0510*/  ULOP3.LUT UR4, UR4, 0x1, URZ, 0xc0, !UPT ;  /* 0x0000000104047892 */ /* 0x000fc8000f8ec0ff */
[----:B------:R-:W-:-:S11]  /*0520*/  UISETP.NE.U32.AND UP3, UPT, UR4, 0x1, UPT ;  /* 0x000000010400788c */ /* 0x000fd6000bf65070 */
.L_x_8:
[----:B-1----:R-:W1:Y:S01]  /*0530*/  SHFL.IDX PT, R0, R2, RZ, 0x1f ;  /* 0x00001fff02007589 */ /* 0x002e6200000e0000 */
[----:B------:R-:W-:-:S04]  /*0540*/  UISETP.NE.AND UP0, UPT, UR12, 0x2, UPT ;  /* 0x000000020c00788c */ /* 0x000fc8000bf05270 */
[----:B------:R-:W-:Y:S01]  /*0550*/  USEL UR29, URZ, 0x1, UP0 ;  /* 0x00000001ff1d7887 */ /* 0x000fe20008000000 */
[----:B-1----:R-:W-:-:S13]  /*0560*/  ISETP.NE.AND P0, PT, R0, RZ, PT ;  /* 0x000000ff0000720c */ /* 0x002fda0003f05270 */
[----:B------:R-:W-:Y:S05]  /*0570*/  @P0 BRA `(.L_x_9) ;  /* 0x0000000000cc0947 */ /* 0x000fea0003800000 */
[----:B------:R-:W-:Y:S01]  /*0580*/  ELECT P0, URZ, PT ;  /* 0x0000000000ff782f */ /* 0x000fe20003800000 */
[----:B------:R-:W-:-:S12]  /*0590*/  BSSY.RECONVERGENT B0, `(.L_x_9) ;  /* 0x0000031000007945 */ /* 0x000fd80003800200 */
[----:B------:R-:W-:Y:S05]  /*05a0*/  @!P0 BRA `(.L_x_10) ;  /* 0x0000000000bc8947 */ /* 0x000fea0003800000 */
[----:B------:R-:W1:Y:S01]  /*05b0*/  S2UR UR5, SR_CgaCtaId ;  /* 0x00000000000579c3 */ /* 0x000e620000008800 */
[----:B------:R-:W-:Y:S01]  /*05c0*/  UMOV UR6, 0x400 ;  /* 0x0000040000067882 */ /* 0x000fe20000000000 */
[----:B------:R-:W-:Y:S01]  /*05d0*/  UMOV UR4, 0x1 ;  /* 0x0000000100047882 */ /* 0x000fe20000000000 */
[----:B-1----:R-:W-:Y:S02]  /*05e0*/  ULEA UR5, UR5, UR6, 0x18 ;  /* 0x0000000605057291 */ /* 0x002fe4000f8ec0ff */
[----:B------:R-:W-:-:S04]  /*05f0*/  UIADD3 UR6, UPT, UPT, -UR4, 0x100000, URZ ;  /* 0x0010000004067890 */ /* 0x000fc8000fffe1ff */
[----:B------:R-:W-:Y:S02]  /*0600*/  USHF.L.U32 UR7, UR6, 0xb, URZ ;  /* 0x0000000b06077899 */ /* 0x000fe400080006ff */
[----:B------:R-:W-:Y:S01]  /*0610*/  USHF.L.U32 UR6, UR6, 0x1, URZ ;  /* 0x0000000106067899 */ /* 0x000fe200080006ff */
[----:B------:R-:W1:Y:S11]  /*0620*/  FENCE.VIEW.ASYNC.S ;  /* 0x00000000000073c6 */ /* 0x000e760000000000 */
[----:B-1----:R1:W2:Y:S01]  /*0630*/  SYNCS.EXCH.64 URZ, [UR5], UR6 ;  /* 0x0000000605ff75b2 */ /* 0x0022a20008000100 */
[----:B------:R1:W3:Y:S01]  /*0640*/  SYNCS.EXCH.64 URZ, [UR5+0x98], UR6 ;  /* 0x0000980605ff75b2 */ /* 0x0002e20008000100 */
[----:B------:R1:W4:Y:S01]  /*0650*/  SYNCS.EXCH.64 URZ, [UR5+0x8], UR6 ;  /* 0x0000080605ff75b2 */ /* 0x0003220008000100 */
[----:B------:R1:W1:Y:S01]  /*0660*/  SYNCS.EXCH.64 URZ, [UR5+0xa0], UR6 ;  /* 0x0000a00605ff75b2 */ /* 0x0002620008000100 */
        /* <DEDUP_REMOVED lines=34> */
[----:B--234-:R-:W-:Y:S01]  /*0890*/  NOP ;  /* 0x0000000000007918 */ /* 0x01cfe20000000000 */
.L_x_10:
[----:B-1----:R-:W-:Y:S05]  /*08a0*/  BSYNC.RECONVERGENT B0 ;  /* 0x0000000000007941 */ /* 0x002fea0003800200 */
.L_x_9:
[----:B------:R-:W1:Y:S01]  /*08b0*/  SHFL.IDX PT, R0, R2, RZ, 0x1f ;  /* 0x00001fff02007589 */ /* 0x000e6200000e0000 */
[----:B------:R-:W-:Y:S01]  /*08c0*/  NOP ;  /* 0x0000000000007918 */ /* 0x000fe20000000000 */
[----:B-1----:R-:W-:-:S13]  /*08d0*/  ISETP.NE.AND P0, PT, R0, 0x1, PT ;  /* 0x000000010000780c */ /* 0x002fda0003f05270 */
[----:B------:R-:W-:Y:S05]  /*08e0*/  @P0 BRA `(.L_x_11) ;  /* 0x0000000000400947 */ /* 0x000fea0003800000 */
[----:B------:R-:W1:Y:S01]  /*08f0*/  S2UR UR6, SR_CgaCtaId ;  /* 0x00000000000679c3 */ /* 0x000e620000008800 */
[----:B------:R-:W-:Y:S01]  /*0900*/  UMOV UR7, 0x400 ;  /* 0x0000040000077882 */ /* 0x000fe20000000000 */
[----:B------:R-:W-:Y:S01]  /*0910*/  UMOV UR5, 0x20 ;  /* 0x0000002000057882 */ /* 0x000fe20000000000 */
[----:B------:R-:W-:Y:S01]  /*0920*/  UMOV UR4, 0x80 ;  /* 0x0000008000047882 */ /* 0x000fe20000000000 */
[----:B------:R-:W-:-:S04]  /*0930*/  UIADD3 UR8, UPT, UPT, -UR5, 0x100000, URZ ;  /* 0x0010000005087890 */ /* 0x000fc8000fffe1ff */
[----:B------:R-:W-:Y:S02]  /*0940*/  USHF.L.U32 UR9, UR8, 0xb, URZ ;  /* 0x0000000b08097899 */ /* 0x000fe400080006ff */
[----:B------:R-:W-:Y:S02]  /*0950*/  USHF.L.U32 UR8, UR8, 0x1, URZ ;  /* 0x0000000108087899 */ /* 0x000fe400080006ff */
[----:B------:R-:W-:-:S04]  /*0960*/  UIADD3 UR4, UPT, UPT, -UR4, 0x100000, URZ ;  /* 0x0010000004047890 */ /* 0x000fc8000fffe1ff */
[----:B------:R-:W-:Y:S02]  /*0970*/  USHF.L.U32 UR5, UR4, 0xb, URZ ;  /* 0x0000000b04057899 */ /* 0x000fe400080006ff */
[----:B------:R-:W-:Y:S01]  /*0980*/  USHF.L.U32 UR4, UR4, 0x1, URZ ;  /* 0x0000000104047899 */ /* 0x000fe200080006ff */
[----:B------:R-:W-:Y:S01]  /*0990*/  ELECT P0, URZ, PT ;  /* 0x0000000000ff782f */ /* 0x000fe20003800000 */
[----:B-1----:R-:W-:Y:S01]  /*09a0*/  ULEA UR6, UR6, UR7, 0x18 ;  /* 0x0000000706067291 */ /* 0x002fe2000f8ec0ff */
[----:B------:R-:W1:Y:S11]  /*09b0*/  FENCE.VIEW.ASYNC.S ;  /* 0x00000000000073c6 */ /* 0x000e760000000000 */
[----:B-1----:R1:W2:Y:S01]  /*09c0*/  SYNCS.EXCH.64 URZ, [UR6+0x130], UR8 ;  /* 0x0001300806ff75b2 */ /* 0x0022a20008000100 */
[----:B------:R1:W3:Y:S01]  /*09d0*/  SYNCS.EXCH.64 URZ, [UR6+0x138], UR4 ;  /* 0x0001380406ff75b2 */ /* 0x0002e20008000100 */
[----:B------:R-:W-:Y:S01]  /*09e0*/  NOP ;  /* 0x0000000000007918 */ /* 0x000fe20000000000 */
.L_x_11:
[----:B------:R-:W4:Y:S01]  /*09f0*/  SHFL.IDX PT, R0, R2, RZ, 0x1f ;  /* 0x00001fff02007589 */ /* 0x000f2200000e0000 */
[----:B------:R-:W-:Y:S01]  /*0a00*/  NOP ;  /* 0x0000000000007918 */ /* 0x000fe20000000000 */
[----:B----4-:R-:W-:-:S13]  /*0a10*/  ISETP.NE.AND P0, PT, R0, 0x3, PT ;  /* 0x000000030000780c */ /* 0x010fda0003f05270 */
[----:B------:R-:W-:Y:S05]  /*0a20*/  @P0 BRA `(.L_x_12) ;  /* 0x0000000000300947 */ /* 0x000fea0003800000 */
[----:B-1----:R-:W1:Y:S01]  /*0a30*/  S2UR UR5, SR_CgaCtaId ;  /* 0x00000000000579c3 */ /* 0x002e620000008800 */
[----:B------:R-:W-:Y:S01]  /*0a40*/  UMOV UR6, 0x400 ;  /* 0x0000040000067882 */ /* 0x000fe20000000000 */
[----:B------:R-:W-:Y:S01]  /*0a50*/  UMOV UR4, 0x20 ;  /* 0x0000002000047882 */ /* 0x000fe20000000000 */
[----:B------:R-:W-:Y:S01]  /*0a60*/  ELECT P0, URZ, PT ;  /* 0x0000000000ff782f */ /* 0x000fe20003800000 */
[----:B-1----:R-:W-:Y:S02]  /*0a70*/  ULEA UR5, UR5, UR6, 0x18 ;  /* 0x0000000605057291 */ /* 0x002fe4000f8ec0ff */
[----:B------:R-:W-:-:S04]  /*0a80*/  UIADD3 UR6, UPT, UPT, -UR4, 0x100000, URZ ;  /* 0x0010000004067890 */ /* 0x000fc8000fffe1ff */
[----:B------:R-:W-:Y:S02]  /*0a90*/  USHF.L.U32 UR7, UR6, 0xb, URZ ;  /* 0x0000000b06077899 */ /* 0x000fe400080006ff */
[----:B------:R-:W-:Y:S01]  /*0aa0*/  USHF.L.U32 UR6, UR6, 0x1, URZ ;  /* 0x0000000106067899 */ /* 0x000fe200080006ff */
[----:B------:R-:W1:Y:S11]  /*0ab0*/  FENCE.VIEW.ASYNC.S ;  /* 0x00000000000073c6 */ /* 0x000e760000000000 */
[----:B-1----:R4:W1:Y:S01]  /*0ac0*/  SYNCS.EXCH.64 URZ, [UR5+0x140], UR6 ;  /* 0x0001400605ff75b2 */ /* 0x0028620008000100 */
[----:B------:R4:W1:Y:S02]  /*0ad0*/  SYNCS.EXCH.64 URZ, [UR5+0x148], UR6 ;  /* 0x0001480605ff75b2 */ /* 0x0008640008000100 */
[----:B----4-:R-:W-:Y:S01]  /*0ae0*/  NOP ;  /* 0x0000000000007918 */ /* 0x010fe20000000000 */
.L_x_12:
[----:B------:R-:W4:Y:S01]  /*0af0*/  SHFL.IDX PT, R0, R2, RZ, 0x1f ;  /* 0x00001fff02007589 */ /* 0x000f2200000e0000 */
[----:B------:R-:W-:Y:S01]  /*0b00*/  NOP ;  /* 0x0000000000007918 */ /* 0x000fe20000000000 */
[----:B----4-:R-:W-:-:S13]  /*0b10*/  ISETP.NE.AND P0, PT, R0, 0x4, PT ;  /* 0x000000040000780c */ /* 0x010fda0003f05270 */
[----:B------:R-:W-:Y:S05]  /*0b20*/  @P0 BRA `(.L_x_13) ;  /* 0x00000000004c0947 */ /* 0x000fea0003800000 */
[----:B-1----:R-:W1:Y:S01]  /*0b30*/  S2UR UR5, SR_CgaCtaId ;  /* 0x00000000000579c3 */ /* 0x002e620000008800 */
[----:B------:R-:W-:Y:S01]  /*0b40*/  UMOV UR7, 0x100 ;  /* 0x0000010000077882 */ /* 0x000fe20000000000 */
[----:B------:R-:W-:Y:S01]  /*0b50*/  UMOV UR6, 0x400 ;  /* 0x0000040000067882 */ /* 0x000fe20000000000 */
[----:B------:R-:W-:Y:S01]  /*0b60*/  USEL UR7, UR7, 0xe0, UP3 ;  /* 0x000000e007077887 */ /* 0x000fe20009800000 */
[----:B------:R-:W-:Y:S01]  /*0b70*/  UMOV UR4, 0x1 ;  /* 0x0000000100047882 */ /* 0x000fe20000000000 */
[----:B------:R-:W-:Y:S01]  /*0b80*/  ELECT P0, URZ, PT ;  /* 0x0000000000ff782f */ /* 0x000fe20003800000 */
[----:B------:R-:W-:-:S04]  /*0b90*/  UIADD3 UR8, UPT, UPT, -UR4, 0x100000, URZ ;  /* 0x0010000004087890 */ /* 0x000fc8000fffe1ff */
[----:B------:R-:W-:Y:S02]  /*0ba0*/  USHF.L.U32 UR9, UR8, 0xb, URZ ;  /* 0x0000000b08097899 */ /* 0x000fe400080006ff */
[----:B------:R-:W-:Y:S02]  /*0bb0*/  USHF.L.U32 UR8, UR8, 0x1, URZ ;  /* 0x0000000108087899 */ /* 0x000fe400080006ff */
[----:B-1----:R-:W-:Y:S02]  /*0bc0*/  ULEA UR5, UR5, UR6, 0x18 ;  /* 0x0000000605057291 */ /* 0x002fe4000f8ec0ff */
[----:B------:R-:W-:-:S04]  /*0bd0*/  UIADD3 UR6, UPT, UPT, -UR7, 0x100000, URZ ;  /* 0x0010000007067890 */ /* 0x000fc8000fffe1ff */
[----:B------:R-:W-:Y:S02]  /*0be0*/  USHF.L.U32 UR7, UR6, 0xb, URZ ;  /* 0x0000000b06077899 */ /* 0x000fe400080006ff */
[----:B------:R-:W-:Y:S01]  /*0bf0*/  USHF.L.U32 UR6, UR6, 0x1, URZ ;  /* 0x0000000106067899 */ /* 0x000fe200080006ff */
[----:B------:R-:W1:Y:S03]  /*0c00*/  FENCE.VIEW.ASYNC.S ;  /* 0x00000000000073c6 */ /* 0x000e660000000000 */
[----:B-1----:R4:W1:Y:S08]  /*0c10*/  SYNCS.EXCH.64 URZ, [UR5+0x150], UR8 ;  /* 0x0001500805ff75b2 */ /* 0x0028700008000100 */
[----:B------:R4:W1:Y:S01]  /*0c20*/  SYNCS.EXCH.64 URZ, [UR5+0x160], UR6 ;  /* 0x0001600605ff75b2 */ /* 0x0008620008000100 */
[----:B------:R4:W1:Y:S01]  /*0c30*/  SYNCS.EXCH.64 URZ, [UR5+0x158], UR8 ;  /* 0x0001580805ff75b2 */ /* 0x0008620008000100 */
[----:B------:R4:W1:Y:S02]  /*0c40*/  SYNCS.EXCH.64 URZ, [UR5+0x168], UR6 ;  /* 0x0001680605ff75b2 */ /* 0x0008640008000100 */
[----:B----4-:R-:W-:Y:S01]  /*0c50*/  NOP ;  /* 0x0000000000007918 */ /* 0x010fe20000000000 */
.L_x_13:
[----:B------:R-:W4:Y:S01]  /*0c60*/  SHFL.IDX PT, R0, R2, RZ, 0x1f ;  /* 0x00001fff02007589 */ /* 0x000f2200000e0000 */
[----:B------:R-:W-:Y:S01]  /*0c70*/  NOP ;  /* 0x0000000000007918 */ /* 0x000fe20000000000 */
[----:B----4-:R-:W-:-:S13]  /*0c80*/  ISETP.NE.AND P0, PT, R0, 0x5, PT ;  /* 0x000000050000780c */ /* 0x010fda0003f05270 */
[----:B------:R-:W-:Y:S05]  /*0c90*/  @P0 BRA `(.L_x_14) ;  /* 0x0000000000480947 */ /* 0x000fea0003800000 */
[----:B-1----:R-:W1:Y:S01]  /*0ca0*/  S2UR UR6, SR_CgaCtaId ;  /* 0x00000000000679c3 */ /* 0x002e620000008800 */
        /* <DEDUP_REMOVED lines=12> */
[----:B-1----:R4:W1:Y:S01]  /*0d70*/  SYNCS.EXCH.64 URZ, [UR6+0x170], UR8 ;  /* 0x0001700806ff75b2 */ /* 0x0028620008000100 */
[----:B------:R4:W1:Y:S01]  /*0d80*/  SYNCS.EXCH.64 URZ, [UR6+0x180], UR4 ;  /* 0x0001800406ff75b2 */ /* 0x0008620008000100 */
[----:B------:R4:W1:Y:S01]  /*0d90*/  SYNCS.EXCH.64 URZ, [UR6+0x178], UR8 ;  /* 0x0001780806ff75b2 */ /* 0x0008620008000100 */
[----:B------:R4:W1:Y:S02]  /*0da0*/  SYNCS.EXCH.64 URZ, [UR6+0x188], UR4 ;  /* 0x0001880406ff75b2 */ /* 0x0008640008000100 */
[----:B----4-:R-:W-:Y:S01]  /*0db0*/  NOP ;  /* 0x0000000000007918 */ /* 0x010fe20000000000 */
.L_x_14:
[----:B------:R-:W4:Y:S01]  /*0dc0*/  SHFL.IDX PT, R2, R2, RZ, 0x1f ;  /* 0x00001fff02027589 */ /* 0x000f2200000e0000 */
[----:B------:R-:W1:Y:S01]  /*0dd0*/  S2UR UR63, SR_CTAID.X ;  /* 0x00000000003f79c3 */ /* 0x000e620000002500 */
[----:B------:R-:W-:-:S07]  /*0de0*/  NOP ;  /* 0x0000000000007918 */ /* 0x000fce0000000000 */
[----:B------:R-:W1:Y:S01]  /*0df0*/  S2UR UR62, SR_CTAID.Y ;  /* 0x00000000003e79c3 */ /* 0x000e620000002600 */
[----:B----4-:R-:W-:-:S13]  /*0e00*/  ISETP.NE.AND P0, PT, R2, 0x3, PT ;  /* 0x000000030200780c */ /* 0x010fda0003f05270 */
[----:B-1----:R-:W-:Y:S05]  /*0e10*/  @P0 BRA `(.L_x_15) ;  /* 0x0000000000380947 */ /* 0x002fea0003800000 */
[----:B------:R-:W1:Y:S01]  /*0e20*/  S2UR UR5, SR_CgaCtaId ;  /* 0x00000000000579c3 */ /* 0x000e620000008800 */
        /* <DEDUP_REMOVED lines=8> */
[----:B-1----:R1:W4:Y:S01]  /*0eb0*/  SYNCS.EXCH.64 URZ, [UR5+0x190], UR6 ;  /* 0x0001900605ff75b2 */ /* 0x0023220008000100 */
[----:B------:R1:W1:Y:S01]  /*0ec0*/  SYNCS.EXCH.64 URZ, [UR5+0x1a0], UR6 ;  /* 0x0001a00605ff75b2 */ /* 0x0002620008000100 */
[----:B------:R1:W1:Y:S01]  /*0ed0*/  SYNCS.EXCH.64 URZ, [UR5+0x198], UR6 ;  /* 0x0001980605ff75b2 */ /* 0x0002620008000100 */
[----:B------:R1:W1:Y:S01]  /*0ee0*/  SYNCS.EXCH.64 URZ, [UR5+0x1a8], UR6 ;  /* 0x0001a80605ff75b2 */ /* 0x0002620008000100 */
[----:B------:R-:W-:Y:S01]  /*0ef0*/  NOP ;  /* 0x0000000000007918 */ /* 0x000fe20000000000 */
.L_x_15:
[----:B------:R-:W-:-:S05]  /*0f00*/  CS2R.32 R2, SR_CgaSize ;  /* 0x0000000000027805 */ /* 0x000fca0000008a00 */
[----:B------:R-:W-:-:S05]  /*0f10*/  IMAD R2, R2, -0xa0, RZ ;  /* 0xffffff6002027824 */ /* 0x000fca00078e02ff */
[----:B-1----:R-:W-:-:S14]  /*0f20*/  R2UR UR5, R2 ;  /* 0x00000000020572ca */ /* 0x002fdc00000e0000 */
[----:B------:R-:W1:Y:S01]  /*0f30*/  LDCU UR5, c[0x0][UR5+0x2b0] ;  /* 0x00005600050577ac */ /* 0x000e620008000800 */
[----:B------:R-:W-:Y:S01]  /*0f40*/  I2FP.F32.U32 R2, UR63 ;  /* 0x0000003f00027c45 */ /* 0x000fe20008201000 */
[----:B------:R-:W-:Y:S01]  /*0f50*/  NOP ;  /* 0x0000000000007918 */ /* 0x000fe20000000000 */
[----:B------:R-:W-:Y:S02]  /*0f60*/  I2FP.F32.U32 R0, UR62 ;  /* 0x0000003e00007c45 */ /* 0x000fe40008201000 */
[----:B------:R-:W-:-:S06]  /*0f70*/  RPCMOV.32 Rpc.LO, R2 ;  /* 0x0000000200007352 */ /* 0x000fcc0000000000 */
[----:B------:R-:W-:-:S05]  /*0f80*/  CS2R.32 R2, SR_CgaSize ;  /* 0x0000000000027805 */ /* 0x000fca0000008a00 */
[----:B------:R-:W-:-:S05]  /*0f90*/  IMAD R2, R2, -0xa0, RZ ;  /* 0xffffff6002027824 */ /* 0x000fca00078e02ff */
[----:B------:R-:W-:Y:S02]  /*0fa0*/  R2UR UR4, R2 ;  /* 0x00000000020472ca */ /* 0x000fe400000e0000 */
[----:B------:R-:W-:-:S12]  /*0fb0*/  RPCMOV.32 R2, Rpc.LO ;  /* 0x0000000000027353 */ /* 0x000fd80000000000 */
[----:B------:R-:W5:Y:S01]  /*0fc0*/  LDCU UR4, c[0x0][UR4+0x2b4] ;  /* 0x00005680040477ac */ /* 0x000f620008000800 */
[----:B------:R-:W2:Y:S01]  /*0fd0*/  S2UR UR36, SR_CTAID.Z ;  /* 0x00000000002479c3 */ /* 0x000ea20000002700 */
[----:B------:R-:W3:Y:S01]  /*0fe0*/  LDCU UR13, c[0x0][0xb24] ;  /* 0x00016480ff0d77ac */ /* 0x000ee20008000800 */
[----:B-1----:R-:W-:-:S05]  /*0ff0*/  FMUL R2, R2, UR5 ;  /* 0x0000000502027c20 */ /* 0x002fca0008400000 */
[----:B------:R-:W-:-:S06]  /*1000*/  RPCMOV.32 Rpc.LO, R2 ;  /* 0x0000000200007352 */ /* 0x000fcc0000000000 */
[----:B------:R-:W-:-:S05]  /*1010*/  CS2R.32 R2, SR_CgaSize ;  /* 0x0000000000027805 */ /* 0x000fca0000008a00 */
[----:B------:R-:W-:-:S05]  /*1020*/  IMAD R2, R2, -0xa0, RZ ;  /* 0xffffff6002027824 */ /* 0x000fca00078e02ff */
[----:B------:R-:W-:Y:S02]  /*1030*/  R2UR UR5, R2 ;  /* 0x00000000020572ca */ /* 0x000fe400000e0000 */
[----:B------:R-:W-:-:S12]  /*1040*/  RPCMOV.32 R2, Rpc.LO ;  /* 0x0000000000027353 */ /* 0x000fd80000000000 */
[----:B------:R-:W1:Y:S01]  /*1050*/  LDCU UR5, c[0x0][UR5+0x2a0] ;  /* 0x00005400050577ac */ /* 0x000e620008000800 */
[----:B-----5:R-:W-:Y:S01]  /*1060*/  FMUL R0, R0, UR4 ;  /* 0x0000000400007c20 */ /* 0x020fe20008400000 */
[----:B------:R-:W-:-:S06]  /*1070*/  RPCMOV.32 Rpc.LO, R2 ;  /* 0x0000000200007352 */ /* 0x000fcc0000000000 */
[----:B------:R-:W-:-:S05]  /*1080*/  CS2R.32 R2, SR_CgaSize ;  /* 0x0000000000027805 */ /* 0x000fca0000008a00 */
[----:B------:R-:W-:-:S05]  /*1090*/  IMAD R2, R2, -0xa0, RZ ;  /* 0xffffff6002027824 */ /* 0x000fca00078e02ff */
[----:B------:R-:W-:Y:S02]  /*10a0*/  R2UR UR4, R2 ;  /* 0x00000000020472ca */ /* 0x000fe400000e0000 */
[----:B------:R-:W-:-:S12]  /*10b0*/  RPCMOV.32 R2, Rpc.LO ;  /* 0x0000000000027353 */ /* 0x000fd80000000000 */
[----:B------:R-:W5:Y:S01]  /*10c0*/  LDCU UR4, c[0x0][UR4+0x2a4] ;  /* 0x00005480040477ac */ /* 0x000f620008000800 */
[----:B------:R-:W4:Y:S01]  /*10d0*/  F2I.U32.TRUNC.NTZ R2, R2 ;  /* 0x0000000200027305 */ /* 0x000f22000020f000 */
[----:B---3--:R-:W-:-:S07]  /*10e0*/  UISETP.GE.AND UP0, UPT, UR13, 0x1, UPT ;  /* 0x000000010d00788c */ /* 0x008fce000bf06270 */
[----:B------:R-:W3:Y:S01]  /*10f0*/  F2I.U32.TRUNC.NTZ R0, R0 ;  /* 0x0000000000007305 */ /* 0x000ee2000020f000 */
[----:B----4-:R-:W-:Y:S02]  /*1100*/  R2UR UR47, R2 ;  /* 0x00000000022f72ca */ /* 0x010fe400000e0000 */
[----:B---3--:R-:W-:-:S11]  /*1110*/  R2UR UR46, R0 ;  /* 0x00000000002e72ca */ /* 0x008fd600000e0000 */
[----:B------:R-:W-:-:S04]  /*1120*/  UIADD3 UR47, UPT, UPT, -UR47, URZ, URZ ;  /* 0x000000ff2f2f7290 */ /* 0x000fc8000fffe1ff */
[----:B-1----:R-:W-:Y:S02]  /*1130*/  UIMAD UR47, UR5, UR47, UR63 ;  /* 0x0000002f052f72a4 */ /* 0x002fe4000f8e023f */
[----:B------:R-:W-:-:S04]  /*1140*/  UIADD3 UR46, UPT, UPT, -UR46, URZ, URZ ;  /* 0x000000ff2e2e7290 */ /* 0x000fc8000fffe1ff */
[----:B-----5:R-:W-:Y:S01]  /*1150*/  UIMAD UR46, UR4, UR46, UR62 ;  /* 0x0000002e042e72a4 */ /* 0x020fe2000f8e023e */
[----:B--2---:R-:W-:Y:S06]  /*1160*/  BAR.SYNC.DEFER_BLOCKING 0x0 ;  /* 0x0000000000007b1d */ /* 0x004fec0000010000 */
[----:B------:R-:W-:Y:S05]  /*1170*/  BRA.U !UP0, `(.L_x_16) ;  /* 0x0000000108b87547 */ /* 0x000fea000b800000 */
[----:B------:R-:W1:Y:S01]  /*1180*/  LDCU.128 UR4, c[0x0][0xb10] ;  /* 0x00016200ff0477ac */ /* 0x000e620008000c00 */
[----:B------:R-:W2:Y:S01]  /*1190*/  LDCU UR15, c[0x0][0x370] ;  /* 0x00006e00ff0f77ac */ /* 0x000ea20008000800 */
[----:B------:R-:W3:Y:S01]  /*11a0*/  LDCU UR14, c[0x0][0x374] ;  /* 0x00006e80ff0e77ac */ /* 0x000ee20008000800 */
[----:B------:R-:W4:Y:S01]  /*11b0*/  LDCU UR11, c[0x0][0xb0c] ;  /* 0x00016180ff0b77ac */ /* 0x000f220008000800 */
[----:B------:R-:W5:Y:S01]  /*11c0*/  LDCU UR10, c[0x0][0xb20] ;  /* 0x00016400ff0a77ac */ /* 0x000f620008000800 */
[----:B------:R-:W5:Y:S01]  /*11d0*/  LDCU.64 UR8, c[0x0][0xb28] ;  /* 0x00016500ff0877ac */ /* 0x000f620008000a00 */
[----:B-1----:R-:W-:Y:S02]  /*11e0*/  UISETP.NE.AND UP0, UPT, UR6, 0x1, UPT ;  /* 0x000000010600788c */ /* 0x002fe4000bf05270 */
[----:B---3--:R-:W-:Y:S02]  /*11f0*/  UIMAD.WIDE.U32 UR18, UR14, UR7, URZ ;  /* 0x000000070e1272a5 */ /* 0x008fe4000f8e00ff */
[----:B------:R-:W-:-:S02]  /*1200*/  UISETP.NE.AND UP4, UPT, UR13, 0x1, UPT ;  /* 0x000000010d00788c */ /* 0x000fc4000bf85270 */
[----:B----4-:R-:W-:Y:S02]  /*1210*/  UISETP.NE.AND UP1, UPT, UR11, 0x1, UPT ;  /* 0x000000010b00788c */ /* 0x010fe4000bf25270 */
[----:B------:R-:W-:Y:S02]  /*1220*/  UIMAD.WIDE.U32 UR20, UR62, UR7, URZ ;  /* 0x000000073e1472a5 */ /* 0x000fe4000f8e00ff */
[----:B--2---:R-:W-:Y:S01]  /*1230*/  UIMAD.WIDE.U32 UR16, UR15, UR4, URZ ;  /* 0x000000040f1072a5 */ /* 0x004fe2000f8e00ff */
[----:B------:R-:W-:Y:S01]  /*1240*/  UMOV UR7, UR19 ;  /* 0x0000001300077c82 */ /* 0x000fe20008000000 */
[----:B------:R-:W-:Y:S02]  /*1250*/  UIMAD.WIDE.U32 UR18, UR63, UR4, URZ ;  /* 0x000000043f1272a5 */ /* 0x000fe4000f8e00ff */
[----:B-----5:R-:W-:-:S03]  /*1260*/  @UP0 USHF.R.U32.HI UR14, URZ, UR10, UR7 ;  /* 0x0000000aff0e0299 */ /* 0x020fc60008011607 */
[----:B------:R-:W-:Y:S02]  /*1270*/  @UP1 USHF.R.U32.HI UR15, URZ, UR5, UR17 ;  /* 0x00000005ff0f1299 */ /* 0x000fe40008011611 */
[----:B------:R-:W-:Y:S02]  /*1280*/  UIMAD.WIDE.U32 UR16, UR14, UR8, URZ ;  /* 0x000000080e1072a5 */ /* 0x000fe4000f8e00ff */
[----:B------:R-:W-:Y:S02]  /*1290*/  USHF.R.U32.HI UR21, URZ, UR10, UR21 ;  /* 0x0000000aff157299 */ /* 0x000fe40008011615 */
[----:B------:R-:W-:Y:S02]  /*12a0*/  UIMAD.WIDE.U32 UR22, UR15, UR8, URZ ;  /* 0x000000080f1672a5 */ /* 0x000fe4000f8e00ff */
[----:B------:R-:W-:Y:S02]  /*12b0*/  @UP4 USHF.R.U32.HI UR14, URZ, UR9, UR17 ;  /* 0x00000009ff0e4299 */ /* 0x000fe40008011611 */
[----:B------:R-:W-:-:S02]  /*12c0*/  USHF.R.U32.HI UR19, URZ, UR5, UR19 ;  /* 0x00000005ff137299 */ /* 0x000fc40008011613 */
[----:B------:R-:W-:Y:S02]  /*12d0*/  USEL UR21, UR62, UR21, !UP0 ;  /* 0x000000153e157287 */ /* 0x000fe4000c000000 */
[----:B------:R-:W-:Y:S02]  /*12e0*/  @UP4 USHF.R.U32.HI UR15, URZ, UR9, UR23 ;  /* 0x00000009ff0f4299 */ /* 0x000fe40008011617 */
[----:B------:R-:W-:Y:S02]  /*12f0*/  UIMAD UR14, UR14, UR13, URZ ;  /* 0x0000000d0e0e72a4 */ /* 0x000fe4000f8e02ff */
[----:B------:R-:W-:Y:S02]  /*1300*/  USEL UR19, UR63, UR19, !UP1 ;  /* 0x000000133f137287 */ /* 0x000fe4000c800000 */
[----:B------:R-:W-:Y:S02]  /*1310*/  UIMAD UR4, UR15, UR13, URZ ;  /* 0x0000000d0f0472a4 */ /* 0x000fe4000f8e02ff */
[----:B------:R-:W-:-:S02]  /*1320*/  UISETP.GE.AND UP0, UPT, UR21, UR14, UPT ;  /* 0x0000000e1500728c */ /* 0x000fc4000bf06270 */
[----:B------:R-:W-:Y:S02]  /*1330*/  UIMAD.WIDE.U32 UR22, UR21, UR8, URZ ;  /* 0x00000008151672a5 */ /* 0x000fe4000f8e00ff */
[----:B------:R-:W-:Y:S02]  /*1340*/  UISETP.GE.OR UP0, UPT, UR19, UR4, UP0 ;  /* 0x000000041300728c */ /* 0x000fe40008706670 */
[----:B------:R-:W-:Y:S02]  /*1350*/  USHF.R.U32.HI UR4, URZ, UR9, UR23 ;  /* 0x00000009ff047299 */ /* 0x000fe40008011617 */
[----:B------:R-:W-:Y:S02]  /*1360*/  UIMAD.WIDE.U32 UR16, UR19, UR8, URZ ;  /* 0x00000008131072a5 */ /* 0x000fe4000f8e00ff */
[----:B------:R-:W-:Y:S02]  /*1370*/  USEL UR4, UR21, UR4, !UP4 ;  /* 0x0000000415047287 */ /* 0x000fe4000e000000 */
[----:B------:R-:W-:-:S02]  /*1380*/  UIADD3 UR5, UPT, UPT, -UR21, URZ, URZ ;  /* 0x000000ff15057290 */ /* 0x000fc4000fffe1ff */
[----:B------:R-:W-:Y:S02]  /*1390*/  UIADD3 UR8, UPT, UPT, -UR4, URZ, URZ ;  /* 0x000000ff04087290 */ /* 0x000fe4000fffe1ff */
[----:B------:R-:W-:Y:S02]  /*13a0*/  @!UP0 USHF.R.U32.HI UR9, URZ, UR9, UR17 ;  /* 0x00000009ff098299 */ /* 0x000fe40008011611 */
[----:B------:R-:W-:Y:S02]  /*13b0*/  UIMAD UR8, UR13, UR8, UR21 ;  /* 0x000000080d0872a4 */ /* 0x000fe4000f8e0215 */
[----:B------:R-:W-:Y:S02]  /*13c0*/  @!UP0 USEL UR9, UR19, UR9, !UP4 ;  /* 0x0000000913098287 */ /* 0x000fe4000e000000 */
[----:B------:R-:W-:Y:S02]  /*13d0*/  UIADD3 UR7, UPT, UPT, -UR19, URZ, URZ ;  /* 0x000000ff13077290 */ /* 0x000fe4000fffe1ff */
[----:B------:R-:W-:-:S02]  /*13e0*/  @!UP0 UIMAD UR8, UR8, UR15, UR9 ;  /* 0x0000000f080882a4 */ /* 0x000fc4000f8e0209 */
[----:B------:R-:W-:Y:S02]  /*13f0*/  @!UP0 UIADD3 UR4, UPT, UPT, UR4, -UR9, URZ ;  /* 0x8000000904048290 */ /* 0x000fe4000fffe0ff */
[----:B------:R-:W-:Y:S02]  /*1400*/  UIMAD UR5, UR6, UR5, UR62 ;  /* 0x00000005060572a4 */ /* 0x000fe4000f8e023e */
[----:B------:R-:W-:Y:S02]  /*1410*/  @!UP0 UIMAD UR21, UR4, UR13, UR19 ;  /* 0x0000000d041582a4 */ /* 0x000fe4000f8e0213 */
[----:B------:R-:W-:Y:S01]  /*1420*/  UIMAD UR7, UR11, UR7, UR63 ;  /* 0x000000070b0772a4 */ /* 0x000fe2000f8e023f */
[----:B------:R-:W-:Y:S01]  /*1430*/  @!UP0 UMOV UR19, UR8 ;  /* 0x0000000800138c82 */ /* 0x000fe20008000000 */
[----:B------:R-:W-:Y:S02]  /*1440*/  UIMAD UR62, UR21, UR6, UR5 ;  /* 0x00000006153e72a4 */ /* 0x000fe4000f8e0205 */
[----:B------:R-:W-:-:S12]  /*1450*/  UIMAD UR63, UR19, UR11, UR7 ;  /* 0x0000000b133f72a4 */ /* 0x000fd8000f8e0207 */
.L_x_16:
[----:B------:R-:W1:Y:S01]  /*1460*/  LDCU UR4, c[0x0][0xb30] ;  /* 0x00016600ff0477ac */ /* 0x000e620008000800 */
[----:B------:R-:W2:Y:S01]  /*1470*/  S2UR UR5, SR_CgaCtaId ;  /* 0x00000000000579c3 */ /* 0x000ea20000008800 */
[----:B-1----:R-:W-:-:S09]  /*1480*/  UISETP.NE.AND UP0, UPT, UR4, 0x1, UPT ;  /* 0x000000010400788c */ /* 0x002fd2000bf05270 */
[----:B--2---:R-:W-:Y:S05]  /*1490*/  BRA.U UP0, `(.L_x_17) ;  /* 0x0000000100407547 */ /* 0x004fea000b800000 */
[----:B------:R-:W1:Y:S01]  /*14a0*/  LDCU.128 UR8, c[0x0][0xb10] ;  /* 0x00016200ff0877ac */ /* 0x000e620008000c00 */
[----:B------:R-:W2:Y:S01]  /*14b0*/  LDCU UR6, c[0x0][0xb0c] ;  /* 0x00016180ff0677ac */ /* 0x000ea20008000800 */
[----:B------:R-:W3:Y:S01]  /*14c0*/  LDCU UR4, c[0x0][0xb20] ;  /* 0x00016400ff0477ac */ /* 0x000ee20008000800 */
[----:B-1----:R-:W-:Y:S02]  /*14d0*/  UIMAD.WIDE.U32 UR16, UR63, UR8, URZ ;  /* 0x000000083f1072a5 */ /* 0x002fe4000f8e00ff */
[----:B------:R-:W-:Y:S02]  /*14e0*/  UIMAD.WIDE.U32 UR14, UR62, UR11, URZ ;  /* 0x0000000b3e0e72a5 */ /* 0x000fe4000f8e00ff */
[----:B--2---:R-:W-:Y:S02]  /*14f0*/  UISETP.NE.AND UP1, UPT, UR6, 0x1, UPT ;  /* 0x000000010600788c */ /* 0x004fe4000bf25270 */
[----:B------:R-:W-:Y:S01]  /*1500*/  UISETP.NE.AND UP0, UPT, UR10, 0x1, UPT ;  /* 0x000000010a00788c */ /* 0x000fe2000bf05270 */
[----:B------:R-:W-:Y:S01]  /*1510*/  UMOV UR7, UR17 ;  /* 0x0000001100077c82 */ /* 0x000fe20008000000 */
[----:B---3--:R-:W-:-:S02]  /*1520*/  USHF.R.U32.HI UR4, URZ, UR4, UR15 ;  /* 0x00000004ff047299 */ /* 0x008fc4000801160f */
[----:B------:R-:W-:Y:S02]  /*1530*/  USHF.R.U32.HI UR7, URZ, UR9, UR7 ;  /* 0x00000009ff077299 */ /* 0x000fe40008011607 */
[----:B------:R-:W-:Y:S02]  /*1540*/  USEL UR4, UR62, UR4, !UP0 ;  /* 0x000000043e047287 */ /* 0x000fe4000c000000 */
[----:B------:R-:W-:-:S04]  /*1550*/  USEL UR7, UR63, UR7, !UP1 ;  /* 0x000000073f077287 */ /* 0x000fc8000c800000 */
[----:B------:R-:W-:Y:S02]  /*1560*/  UIADD3 UR8, UPT, UPT, UR7, -UR4, URZ ;  /* 0x8000000407087290 */ /* 0x000fe4000fffe0ff */
[----:B------:R-:W-:Y:S02]  /*1570*/  UIADD3 UR4, UPT, UPT, -UR7, UR4, URZ ;  /* 0x0000000407047290 */ /* 0x000fe4000fffe1ff */
[----:B------:R-:W-:Y:S02]  /*1580*/  UIMAD UR62, UR8, UR10, UR62 ;  /* 0x0000000a083e72a4 */ /* 0x000fe4000f8e023e */
[----:B------:R-:W-:-:S12]  /*1590*/  UIMAD UR63, UR4, UR6, UR63 ;  /* 0x00000006043f72a4 */ /* 0x000fd8000f8e023f */
.L_x_17:
[----:B------:R-:W-:Y:S01]  /*15a0*/  BAR.SYNC.DEFER_BLOCKING 0x0 ;  /* 0x0000000000007b1d */ /* 0x000fe20000010000 */
[----:B------:R-:W-:Y:S01]  /*15b0*/  UISETP.NE.AND UP0, UPT, UR12, 0x2, UPT ;  /* 0x000000020c00788c */ /* 0x000fe2000bf05270 */
[----:B------:R-:W-:Y:S02]  /*15c0*/  ISETP.NE.OR P3, PT, R3, 0x2, !P3 ;  /* 0x000000020300780c */ /* 0x000fe40005f65670 */
[----:B------:R-:W-:Y:S02]  /*15d0*/  LOP3.LUT R0, R6, 0x1f, RZ, 0xc0, !PT ;  /* 0x0000001f06007812 */ /* 0x000fe400078ec0ff */
[----:B------:R-:W1:Y:S04]  /*15e0*/  LDCU UR13, c[0x0][0xb24] ;  /* 0x00016480ff0d77ac */ /* 0x000e680008000800 */
[----:B------:R-:W-:Y:S05]  /*15f0*/  BRA.U UP0, `(.L_x_18) ;  /* 0x0000001900887547 */ /* 0x000fea000b800000 */
[----:B------:R-:W2:Y:S01]  /*1600*/  LDCU UR26, c[0x0][0x38c] ;  /* 0x00007180ff1a77ac */ /* 0x000ea20008000800 */
[----:B------:R-:W-:Y:S01]  /*1610*/  PLOP3.LUT P1, PT, PT, PT, UP3, 0x80, 0x8 ;  /* 0x000000000008781c */ /* 0x000fe20003f2f038 */
[----:B------:R-:W-:Y:S01]  /*1620*/  IMAD.MOV.U32 R12, RZ, RZ, 0x1 ;  /* 0x00000001ff0c7424 */ /* 0x000fe200078e00ff */
[----:B------:R-:W-:Y:S02]  /*1630*/  ISETP.EQ.OR P2, PT, R0, RZ, P3 ;  /* 0x000000ff0000720c */ /* 0x000fe40001f42670 */
[----:B------:R-:W-:Y:S02]  /*1640*/  CS2R R10, SRZ ;  /* 0x00000000000a7805 */ /* 0x000fe4000001ff00 */
[----:B------:R-:W-:Y:S01]  /*1650*/  PLOP3.LUT P1, PT, P1, PT, PT, 0x8, 0x80 ;  /* 0x000000000080781c */ /* 0x000fe20000f2e170 */
[----:B------:R-:W-:Y:S01]  /*1660*/  IMAD.MOV.U32 R9, RZ, RZ, RZ ;  /* 0x000000ffff097224 */ /* 0x000fe200078e00ff */
[----:B------:R-:W3:Y:S01]  /*1670*/  LDCU UR21, c[0x0][0x370] ;  /* 0x00006e00ff1577ac */ /* 0x000ee20008000800 */
[----:B------:R-:W-:Y:S01]  /*1680*/  IMAD.MOV.U32 R8, RZ, RZ, 0x1 ;  /* 0x00000001ff087424 */ /* 0x000fe200078e00ff */
[----:B------:R-:W4:Y:S01]  /*1690*/  LDCU.64 UR30, c[0x0][0x348] ;  /* 0x00006900ff1e77ac */ /* 0x000f220008000a00 */
[----:B------:R-:W1:Y:S01]  /*16a0*/  LDCU UR15, c[0x0][0x374] ;  /* 0x00006e80ff0f77ac */ /* 0x000e620008000800 */
[----:B--2---:R-:W-:Y:S01]  /*16b0*/  UIADD3 UR4, UPT, UPT, UR26, 0x1f, URZ ;  /* 0x0000001f1a047890 */ /* 0x004fe2000fffe0ff */
[----:B------:R-:W-:-:S03]  /*16c0*/  UMOV UR24, URZ ;  /* 0x000000ff00187c82 */ /* 0x000fc60008000000 */
[----:B------:R-:W-:-:S04]  /*16d0*/  USHF.R.S32.HI UR28, URZ, 0x1f, UR4 ;  /* 0x0000001fff1c7899 */ /* 0x000fc80008011404 */
[----:B------:R-:W-:Y:S02]  /*16e0*/  ULEA.HI UR28, UR28, UR4, URZ, 0x5 ;  /* 0x000000041c1c7291 */ /* 0x000fe4000f8f28ff */
[----:B------:R-:W-:Y:S02]  /*16f0*/  UIADD3 UR4, UPT, UPT, UR26, -0x1, URZ ;  /* 0xffffffff1a047890 */ /* 0x000fe4000fffe0ff */
[----:B------:R-:W-:Y:S02]  /*1700*/  USHF.R.S32.HI UR28, URZ, 0x5, UR28 ;  /* 0x00000005ff1c7899 */ /* 0x000fe4000801141c */
[----:B------:R-:W-:Y:S02]  /*1710*/  UISETP.GE.U32.AND UP1, UPT, UR4, -0x3f, UPT ;  /* 0xffffffc10400788c */ /* 0x000fe4000bf26070 */
[----:B------:R-:W-:Y:S02]  /*1720*/  UISETP.LT.U32.AND UP0, UPT, UR28, 0x13, UPT ;  /* 0x000000131c00788c */ /* 0x000fe4000bf01070 */
[----:B------:R-:W-:-:S02]  /*1730*/  UIADD3 UR26, UPT, UPT, UR26, 0x3e, URZ ;  /* 0x0000003e1a1a7890 */ /* 0x000fc4000fffe0ff */
[----:B------:R-:W-:-:S04]  /*1740*/  USEL UR27, UR28, 0x13, UP0 ;  /* 0x000000131c1b7887 */ /* 0x000fc80008000000 */
[----:B------:R-:W-:Y:S02]  /*1750*/  UIADD3 UR14, UPT, UPT, UR27, -0x1, URZ ;  /* 0xffffffff1b0e7890 */ /* 0x000fe4000fffe0ff */
[----:B------:R-:W-:Y:S02]  /*1760*/  @UP1 UIADD3 UR14, UPT, UPT, UR27, URZ, URZ ;  /* 0x000000ff1b0e1290 */ /* 0x000fe4000fffe0ff */
[----:B------:R-:W-:Y:S02]  /*1770*/  UIADD3 UR25, UPT, UPT, UR28, -UR27, URZ ;  /* 0x8000001b1c197290 */ /* 0x000fe4000fffe0ff */
[----:B-1-34-:R-:W-:-:S12]  /*1780*/  UIADD3 UR14, UPT, UPT, UR14, 0x1, URZ ;  /* 0x000000010e0e7890 */ /* 0x01afd8000fffe0ff */
.L_x_36:
[----:B------:R-:W-:Y:S01]  /*1790*/  UISETP.NE.AND UP0, UPT, UR5, URZ, UPT ;  /* 0x000000ff0500728c */ /* 0x000fe2000bf05270 */
[----:B-1----:R-:W1:Y:S08]  /*17a0*/  S2UR UR5, SR_CgaCtaId ;  /* 0x00000000000579c3 */ /* 0x002e700000008800 */
[----:B------:R-:W-:Y:S05]  /*17b0*/  BRA.U UP0, `(.L_x_19) ;  /* 0x0000000100347547 */ /* 0x000fea000b800000 */
[----:B------:R-:W2:Y:S01]  /*17c0*/  S2R R0, SR_CgaCtaId ;  /* 0x0000000000007919 */ /* 0x000ea20000008800 */
[----:B------:R-:W-:Y:S02]  /*17d0*/  MOV R3, 0x400 ;  /* 0x0000040000037802 */ /* 0x000fe40000000f00 */
[----:B------:R-:W-:Y:S02]  /*17e0*/  SHF.L.U32 R2, R8, 0x1f, RZ ;  /* 0x0000001f08027819 */ /* 0x000fe400000006ff */
[----:B--2---:R-:W-:-:S05]  /*17f0*/  LEA R0, R0, R3, 0x18 ;  /* 0x0000000300007211 */ /* 0x004fca00078ec0ff */
[----:B------:R-:W-:-:S04]  /*1800*/  IMAD R3, R9, 0x8, R0 ;  /* 0x0000000809037824 */ /* 0x000fc800078e0200 */
[----:B------:R-:W2:Y:S02]  /*1810*/  SYNCS.PHASECHK.TRANS64.TRYWAIT P0, [R3+URZ+0x1a0], R2 ;  /* 0x0001a002030075a7 */ /* 0x000ea400080011ff */
[----:B--2---:R-:W-:Y:S05]  /*1820*/  @!P0 BRA `(.L_x_20) ;  /* 0x0000009800788947 */ /* 0x004fea0003800000 */
.L_x_115:
[----:B------:R-:W-:Y:S01]  /*1830*/  VIADD R9, R9, 0x1 ;  /* 0x0000000109097836 */ /* 0x000fe20000000000 */
[----:B------:R2:W-:Y:S04]  /*1840*/  SYNCS.ARRIVE.TRANS64.A1T0 RZ, [R3+URZ+0x190], RZ ;  /* 0x000190ff03ff79a7 */ /* 0x0005e800081000ff */
[----:B------:R-:W-:-:S04]  /*1850*/  ISETP.NE.AND P0, PT, R9, 0x2, PT ;  /* 0x000000020900780c */ /* 0x000fc80003f05270 */
[----:B------:R-:W-:Y:S02]  /*1860*/  SEL R9, R9, RZ, P0 ;  /* 0x000000ff09097207 */ /* 0x000fe40000000000 */
[----:B--2---:R-:W-:-:S04]  /*1870*/  SEL R3, RZ, 0x1, P0 ;  /* 0x00000001ff037807 */ /* 0x004fc80000000000 */
[----:B------:R-:W-:-:S07]  /*1880*/  LOP3.LUT R8, R8, R3, RZ, 0x3c, !PT ;  /* 0x0000000308087212 */ /* 0x000fce00078e3cff */
.L_x_19:
[----:B------:R-:W-:Y:S01]  /*1890*/  UMOV UR4, 0x400 ;  /* 0x0000040000047882 */ /* 0x000fe20000000000 */
[----:B------:R-:W-:Y:S01]  /*18a0*/  SHF.L.U32 R0, R12, 0x1f, RZ ;  /* 0x0000001f0c007819 */ /* 0x000fe200000006ff */
[----:B-1----:R-:W-:Y:S02]  /*18b0*/  ULEA UR4, UR5, UR4, 0x18 ;  /* 0x0000000405047291 */ /* 0x002fe4000f8ec0ff */
[----:B------:R-:W-:Y:S02]  /*18c0*/  UISETP.GE.U32.AND UP0, UPT, UR26, 0x3f, UPT ;  /* 0x0000003f1a00788c */ /* 0x000fe4000bf06070 */
[----:B------:R-:W-:Y:S02]  /*18d0*/  ULEA UR6, UR24, UR4, 0x3 ;  /* 0x0000000418067291 */ /* 0x000fe4000f8e18ff */
[----:B------:R-:W-:Y:S02]  /*18e0*/  USHF.L.U32 UR35, UR63, 0x7, URZ ;  /* 0x000000073f237899 */ /* 0x000fe400080006ff */
[----:B------:R-:W-:Y:S01]  /*18f0*/  UIMAD UR11, UR62, 0xb0, URZ ;  /* 0x000000b03e0b78a4 */ /* 0x000fe2000f8e02ff */
[----:B------:R-:W-:-:S04]  /*1900*/  UMOV UR29, URZ ;  /* 0x000000ff001d7c82 */ /* 0x000fc80008000000 */
[----:B------:R1:W2:Y:S01]  /*1910*/  SYNCS.PHASECHK.TRANS64.TRYWAIT P0, [UR6+0x98], R0 ;  /* 0x00009800ff0075a7 */ /* 0x0002a20008001106 */
[----:B------:R-:W-:Y:S06]  /*1920*/  BRA.U !UP0, `(.L_x_21) ;  /* 0x0000000108a87547 */ /* 0x000fec000b800000 */
[----:B------:R-:W-:Y:S01]  /*1930*/  UMOV UR16, URZ ;  /* 0x000000ff00107c82 */ /* 0x000fe20008000000 */
[----:B------:R-:W-:-:S05]  /*1940*/  UMOV UR7, UR24 ;  /* 0x0000001800077c82 */ /* 0x000fca0008000000 */
.L_x_26:
[----:B--2---:R-:W-:Y:S01]  /*1950*/  @!P3 MOV R2, 0x2600 ;  /* 0x000026000002b802 */ /* 0x004fe20000000f00 */
[----:B---3--:R-:W-:Y:S01]  /*1960*/  ULEA UR33, UR7, UR4, 0x3 ;  /* 0x0000000407217291 */ /* 0x008fe2000f8e18ff */
[----:B--2-4-:R-:W-:Y:S11]  /*1970*/  @P0 BRA `(.L_x_22) ;  /* 0x00000000000c0947 */ /* 0x014ff60003800000 */
[----:B------:R-:W-:Y:S04]  /*1980*/  SHF.L.U32 R3, R12, 0x1f, RZ ;  /* 0x0000001f0c037819 */ /* 0x000fe800000006ff */
[----:B------:R-:W2:Y:S02]  /*1990*/  SYNCS.PHASECHK.TRANS64.TRYWAIT P0, [UR33+0x98], R3 ;  /* 0x00009803ff0075a7 */ /* 0x000ea40008001121 */
[----:B--2---:R-:W-:Y:S05]  /*19a0*/  @!P0 BRA `(.L_x_23) ;  /* 0x00000098002c8947 */ /* 0x004fea0003800000 */
.L_x_22:
[----:B------:R2:W-:Y:S01]  /*19b0*/  @!P3 SYNCS.ARRIVE.TRANS64 RZ, [UR33], R2 ;  /* 0x00000002ffffb9a7 */ /* 0x0005e20008000021 */
[----:B------:R-:W-:Y:S04]  /*19c0*/  BSSY.RECONVERGENT B0, `(.L_x_24) ;  /* 0x0000003000007945 */ /* 0x000fe80003800200 */
[----:B------:R-:W-:Y:S05]  /*19d0*/  @P2 BRA `(.L_x_25) ;  /* 0x0000000000042947 */ /* 0x000fea0003800000 */
[----:B------:R-:W-:Y:S05]  /*19e0*/  BPT.TRAP 0x1 ;  /* 0x000000040000795c */ /* 0x000fea0000300000 */
.L_x_25:
[----:B------:R-:W-:Y:S05]  /*19f0*/  BSYNC.RECONVERGENT B0 ;  /* 0x0000000000007941 */ /* 0x000fea0003800200 */
.L_x_24:
[----:B------:R-:W-:Y:S02]  /*1a00*/  UIADD3 UR24, UPT, UPT, UR7, 0x1, URZ ;  /* 0x0000000107187890 */ /* 0x000fe4000fffe0ff */
[----:B------:R-:W-:Y:S02]  /*1a10*/  UIADD3 UR18, UP1, UPT, UR30, 0x80, URZ ;  /* 0x000000801e127890 */ /* 0x000fe4000ff3e0ff */
[----:B------:R-:W-:Y:S02]  /*1a20*/  UISETP.NE.AND UP0, UPT, UR24, 0x13, UPT ;  /* 0x000000131800788c */ /* 0x000fe4000bf05270 */
[----:B------:R-:W-:Y:S02]  /*1a30*/  ULEA UR32, UR7, UR4, 0xc ;  /* 0x0000000407207291 */ /* 0x000fe4000f8e60ff */
[----:B------:R-:W-:Y:S02]  /*1a40*/  USEL UR9, URZ, 0x1, UP0 ;  /* 0x00000001ff097887 */ /* 0x000fe40008000000 */
[----:B------:R-:W-:Y:S02]  /*1a50*/  USEL UR24, UR24, URZ, UP0 ;  /* 0x000000ff18187287 */ /* 0x000fe40008000000 */
[----:B------:R-:W-:Y:S02]  /*1a60*/  USHF.L.U32 UR34, UR16, 0x5, URZ ;  /* 0x0000000510227899 */ /* 0x000fe400080006ff */
[----:B------:R-:W-:Y:S01]  /*1a70*/  ULEA UR8, UR24, UR4, 0x3 ;  /* 0x0000000418087291 */ /* 0x000fe2000f8e18ff */
[----:B------:R-:W-:Y:S01]  /*1a80*/  LOP3.LUT R12, R12, UR9, RZ, 0x3c, !PT ;  /* 0x000000090c0c7c12 */ /* 0x000fe2000f8e3cff */
[----:B------:R-:W-:Y:S02]  /*1a90*/  UIADD3.X UR19, UPT, UPT, URZ, UR31, URZ, UP1, !UPT ;  /* 0x0000001fff137290 */ /* 0x000fe40008ffe4ff */
[----:B------:R-:W-:Y:S01]  /*1aa0*/  UIADD3 UR32, UPT, UPT, UR32, 0xb280, URZ ;  /* 0x0000b28020207890 */ /* 0x000fe2000fffe0ff */
[----:B-1----:R-:W-:Y:S01]  /*1ab0*/  SHF.L.U32 R0, R12, 0x1f, RZ ;  /* 0x0000001f0c007819 */ /* 0x002fe200000006ff */
[----:B------:R-:W-:Y:S02]  /*1ac0*/  UIMAD UR6, UR7, 0x1600, UR4 ;  /* 0x00001600070678a4 */ /* 0x000fe4000f8e0204 */
[----:B------:R-:W-:Y:S01]  /*1ad0*/  UIADD3 UR38, UP0, UPT, UR30, 0x180, URZ ;  /* 0x000001801e267890 */ /* 0x000fe2000ff1e0ff */
[----:B------:R3:W4:Y:S01]  /*1ae0*/  SYNCS.PHASECHK.TRANS64.TRYWAIT P0, [UR8+0x98], R0 ;  /* 0x00009800ff0075a7 */ /* 0x0007220008001108 */
[----:B------:R-:W-:Y:S01]  /*1af0*/  UMOV UR40, 0x0 ;  /* 0x0000000000287882 */ /* 0x000fe20000000000 */
[----:B------:R-:W-:Y:S01]  /*1b00*/  UMOV UR41, 0x10000000 ;  /* 0x1000000000297882 */ /* 0x000fe20000000000 */
[----:B------:R-:W-:Y:S01]  /*1b10*/  UIADD3 UR8, UPT, UPT, UR6, 0x1e280, URZ ;  /* 0x0001e28006087890 */ /* 0x000fe2000fffe0ff */
[----:B------:R3:W-:Y:S01]  /*1b20*/  UTMALDG.3D [UR32], [UR18], desc[UR40] ;  /* 0x00002820120075b4 */ /* 0x0007e20008011000 */
[----:B------:R-:W-:Y:S02]  /*1b30*/  UIADD3.X UR39, UPT, UPT, URZ, UR31, URZ, UP0, !UPT ;  /* 0x0000001fff277290 */ /* 0x000fe400087fe4ff */
[----:B------:R-:W-:Y:S01]  /*1b40*/  UIADD3 UR16, UPT, UPT, UR16, 0x1, URZ ;  /* 0x0000000110107890 */ /* 0x000fe2000fffe0ff */
[----:B------:R-:W-:Y:S01]  /*1b50*/  UMOV UR12, UR36 ;  /* 0x00000024000c7c82 */ /* 0x000fe20008000000 */
[----:B------:R-:W-:Y:S01]  /*1b60*/  UMOV UR9, UR33 ;  /* 0x0000002100097c82 */ /* 0x000fe20008000000 */
[----:B------:R-:W-:Y:S01]  /*1b70*/  UMOV UR10, UR34 ;  /* 0x00000022000a7c82 */ /* 0x000fe20008000000 */
[----:B------:R-:W-:Y:S03]  /*1b80*/  UISETP.NE.AND UP0, UPT, UR16, UR14, UPT ;  /* 0x0000000e1000728c */ /* 0x000fe6000bf05270 */
[----:B------:R3:W-:Y:S01]  /*1b90*/  UTMALDG.3D [UR8], [UR38], desc[UR40] ;  /* 0x00002808260075b4 */ /* 0x0007e20008011000 */
[----:B------:R-:W-:Y:S01]  /*1ba0*/  UMOV UR29, UR14 ;  /* 0x0000000e001d7c82 */ /* 0x000fe20008000000 */
[----:B------:R-:W-:Y:S04]  /*1bb0*/  UMOV UR7, UR24 ;  /* 0x0000001800077c82 */ /* 0x000fe80008000000 */
[----:B------:R-:W-:Y:S05]  /*1bc0*/  BRA.U UP0, `(.L_x_26) ;  /* 0xfffffffd00607547 */ /* 0x000fea000b83ffff */
.L_x_21:
[----:B------:R-:W-:Y:S01]  /*1bd0*/  ULEA UR6, UR24, UR4, 0x3 ;  /* 0x0000000418067291 */ /* 0x000fe2000f8e18ff */
[----:B-1-3--:R-:W-:Y:S01]  /*1be0*/  SHF.L.U32 R0, R12, 0x1f, RZ ;  /* 0x0000001f0c007819 */ /* 0x00afe200000006ff */
[----:B------:R-:W-:Y:S01]  /*1bf0*/  @!P1 SYNCS.ARRIVE.TRANS64.A1T0 RZ, [UR4+0x148], RZ ;  /* 0x000148ffffff99a7 */ /* 0x000fe20008100004 */
[----:B------:R-:W-:-:S06]  /*1c00*/  UISETP.GT.AND UP0, UPT, UR28, UR27, UPT ;  /* 0x0000001b1c00728c */ /* 0x000fcc000bf04270 */
[----:B--2-4-:R1:W2:Y:S03]  /*1c10*/  SYNCS.PHASECHK.TRANS64.TRYWAIT P0, [UR6+0x98], R0 ;  /* 0x00009800ff0075a7 */ /* 0x0142a60008001106 */
[----:B------:R-:W-:Y:S05]  /*1c20*/  BRA.U !UP0, `(.L_x_27) ;  /* 0x0000000108ac7547 */ /* 0x000fea000b800000 */
[----:B------:R-:W-:Y:S01]  /*1c30*/  UIADD3 UR32, UPT, UPT, UR25, UR29, URZ ;  /* 0x0000001d19207290 */ /* 0x000fe2000fffe0ff */
[----:B------:R-:W-:-:S11]  /*1c40*/  UMOV UR7, UR24 ;  /* 0x0000001800077c82 */ /* 0x000fd60008000000 */
.L_x_32:
[----:B--2---:R-:W-:Y:S01]  /*1c50*/  @!P3 MOV R2, 0x2600 ;  /* 0x000026000002b802 */ /* 0x004fe20000000f00 */
[----:B---3--:R-:W-:Y:S01]  /*1c60*/  ULEA UR17, UR7, UR4, 0x3 ;  /* 0x0000000407117291 */ /* 0x008fe2000f8e18ff */
[----:B--2-4-:R-:W-:Y:S11]  /*1c70*/  @P0 BRA `(.L_x_28) ;  /* 0x00000000000c0947 */ /* 0x014ff60003800000 */
[----:B------:R-:W-:Y:S04]  /*1c80*/  SHF.L.U32 R3, R12, 0x1f, RZ ;  /* 0x0000001f0c037819 */ /* 0x000fe800000006ff */
[----:B------:R-:W2:Y:S02]  /*1c90*/  SYNCS.PHASECHK.TRANS64.TRYWAIT P0, [UR17+0x98], R3 ;  /* 0x00009803ff0075a7 */ /* 0x000ea40008001111 */
[----:B--2---:R-:W-:Y:S05]  /*1ca0*/  @!P0 BRA `(.L_x_29) ;  /* 0x0000009400848947 */ /* 0x004fea0003800000 */
.L_x_28:
[----:B------:R2:W-:Y:S01]  /*1cb0*/  @!P3 SYNCS.ARRIVE.TRANS64 RZ, [UR17], R2 ;  /* 0x00000002ffffb9a7 */ /* 0x0005e20008000011 */
[----:B------:R-:W-:Y:S04]  /*1cc0*/  BSSY.RECONVERGENT B0, `(.L_x_30) ;  /* 0x0000003000007945 */ /* 0x000fe80003800200 */
[----:B------:R-:W-:Y:S05]  /*1cd0*/  @P2 BRA `(.L_x_31) ;  /* 0x0000000000042947 */ /* 0x000fea0003800000 */
[----:B------:R-:W-:Y:S05]  /*1ce0*/  BPT.TRAP 0x1 ;  /* 0x000000040000795c */ /* 0x000fea0000300000 */
.L_x_31:
[----:B------:R-:W-:Y:S05]  /*1cf0*/  BSYNC.RECONVERGENT B0 ;  /* 0x0000000000007941 */ /* 0x000fea0003800200 */
.L_x_30:
[----:B------:R-:W-:Y:S02]  /*1d00*/  UIADD3 UR24, UPT, UPT, UR7, 0x1, URZ ;  /* 0x0000000107187890 */ /* 0x000fe4000fffe0ff */
[----:B------:R-:W-:Y:S02]  /*1d10*/  ULEA UR16, UR7, UR4, 0xc ;  /* 0x0000000407107291 */ /* 0x000fe4000f8e60ff */
[----:B------:R-:W-:Y:S02]  /*1d20*/  UISETP.NE.AND UP0, UPT, UR24, 0x13, UPT ;  /* 0x000000131800788c */ /* 0x000fe4000bf05270 */
[----:B------:R-:W-:Y:S02]  /*1d30*/  UIADD3 UR42, UP1, UPT, UR30, 0x80, URZ ;  /* 0x000000801e2a7890 */ /* 0x000fe4000ff3e0ff */
[----:B------:R-:W-:Y:S02]  /*1d40*/  USEL UR9, URZ, 0x1, UP0 ;  /* 0x00000001ff097887 */ /* 0x000fe40008000000 */
[----:B------:R-:W-:Y:S02]  /*1d50*/  USEL UR24, UR24, URZ, UP0 ;  /* 0x000000ff18187287 */ /* 0x000fe40008000000 */
[----:B------:R-:W-:Y:S02]  /*1d60*/  USHF.L.U32 UR18, UR29, 0x5, URZ ;  /* 0x000000051d127899 */ /* 0x000fe400080006ff */
[----:B------:R-:W-:Y:S01]  /*1d70*/  ULEA UR8, UR24, UR4, 0x3 ;  /* 0x0000000418087291 */ /* 0x000fe2000f8e18ff */
[----:B------:R-:W-:Y:S01]  /*1d80*/  LOP3.LUT R12, R12, UR9, RZ, 0x3c, !PT ;  /* 0x000000090c0c7c12 */ /* 0x000fe2000f8e3cff */
[----:B------:R-:W-:Y:S02]  /*1d90*/  UIADD3 UR16, UPT, UPT, UR16, 0xb280, URZ ;  /* 0x0000b28010107890 */ /* 0x000fe4000fffe0ff */
[----:B------:R-:W-:Y:S01]  /*1da0*/  UIADD3.X UR43, UPT, UPT, URZ, UR31, URZ, UP1, !UPT ;  /* 0x0000001fff2b7290 */ /* 0x000fe20008ffe4ff */
[----:B-1----:R-:W-:Y:S01]  /*1db0*/  SHF.L.U32 R0, R12, 0x1f, RZ ;  /* 0x0000001f0c007819 */ /* 0x002fe200000006ff */
[----:B------:R-:W-:Y:S02]  /*1dc0*/  UIMAD UR6, UR7, 0x1600, UR4 ;  /* 0x00001600070678a4 */ /* 0x000fe4000f8e0204 */
[----:B------:R-:W-:Y:S01]  /*1dd0*/  UIADD3 UR40, UP0, UPT, UR30, 0x180, URZ ;  /* 0x000001801e287890 */ /* 0x000fe2000ff1e0ff */
[----:B------:R3:W4:Y:S01]  /*1de0*/  SYNCS.PHASECHK.TRANS64.TRYWAIT P0, [UR8+0x98], R0 ;  /* 0x00009800ff0075a7 */ /* 0x0007220008001108 */
[----:B------:R-:W-:Y:S01]  /*1df0*/  UIADD3 UR8, UPT, UPT, UR6, 0x1e280, URZ ;  /* 0x0001e28006087890 */ /* 0x000fe2000fffe0ff */
[----:B------:R-:W-:Y:S01]  /*1e00*/  UMOV UR38, 0x0 ;  /* 0x0000000000267882 */ /* 0x000fe20000000000 */
[----:B------:R-:W-:Y:S01]  /*1e10*/  UMOV UR39, 0x10000000 ;  /* 0x1000000000277882 */ /* 0x000fe20000000000 */
[----:B------:R-:W-:Y:S01]  /*1e20*/  UMOV UR19, UR35 ;  /* 0x0000002300137c82 */ /* 0x000fe20008000000 */
[----:B------:R-:W-:Y:S01]  /*1e30*/  UMOV UR20, UR36 ;  /* 0x0000002400147c82 */ /* 0x000fe20008000000 */
[----:B------:R-:W-:Y:S01]  /*1e40*/  UIADD3.X UR41, UPT, UPT, URZ, UR31, URZ, UP0, !UPT ;  /* 0x0000001fff297290 */ /* 0x000fe200087fe4ff */
[----:B------:R3:W-:Y:S01]  /*1e50*/  UTMALDG.3D [UR16], [UR42], desc[UR38] ;  /* 0x000026102a0075b4 */ /* 0x0007e20008011000 */
[----:B------:R-:W-:Y:S01]  /*1e60*/  UIADD3 UR29, UPT, UPT, UR29, 0x1, URZ ;  /* 0x000000011d1d7890 */ /* 0x000fe2000fffe0ff */
[----:B------:R-:W-:Y:S01]  /*1e70*/  UMOV UR12, UR36 ;  /* 0x00000024000c7c82 */ /* 0x000fe20008000000 */
[----:B------:R-:W-:Y:S01]  /*1e80*/  UMOV UR9, UR17 ;  /* 0x0000001100097c82 */ /* 0x000fe20008000000 */
[----:B------:R-:W-:Y:S01]  /*1e90*/  UMOV UR10, UR18 ;  /* 0x00000012000a7c82 */ /* 0x000fe20008000000 */
[----:B------:R-:W-:Y:S03]  /*1ea0*/  UISETP.NE.AND UP0, UPT, UR29, UR32, UPT ;  /* 0x000000201d00728c */ /* 0x000fe6000bf05270 */
[----:B------:R3:W-:Y:S01]  /*1eb0*/  UTMALDG.3D [UR8], [UR40], desc[UR38] ;  /* 0x00002608280075b4 */ /* 0x0007e20008011000 */
[----:B------:R-:W-:Y:S05]  /*1ec0*/  UMOV UR7, UR24 ;  /* 0x0000001800077c82 */ /* 0x000fea0008000000 */
[----:B------:R-:W-:Y:S05]  /*1ed0*/  BRA.U UP0, `(.L_x_32) ;  /* 0xfffffffd005c7547 */ /* 0x000fea000b83ffff */
.L_x_27:
[C---:B------:R-:W-:Y:S01]  /*1ee0*/  LEA R3, R11.reuse, UR4, 0x3 ;  /* 0x000000040b037c11 */ /* 0x040fe2000f8e18ff */
[----:B------:R-:W-:Y:S01]  /*1ef0*/  NOP ;  /* 0x0000000000007918 */ /* 0x000fe20000000000 */
[----:B-1-3--:R-:W-:Y:S02]  /*1f00*/  SHF.L.U32 R0, R10, 0x1f, RZ ;  /* 0x0000001f0a007819 */ /* 0x00afe400000006ff */
[----:B------:R-:W-:Y:S02]  /*1f10*/  LEA R5, R11, UR4, 0x4 ;  /* 0x000000040b057c11 */ /* 0x000fe4000f8e20ff */
[----:B--2-4-:R-:W1:Y:S02]  /*1f20*/  SYNCS.PHASECHK.TRANS64.TRYWAIT P0, [R3+URZ+0x150], R0 ;  /* 0x00015000030075a7 */ /* 0x014e6400080011ff */
[----:B-1----:R-:W-:Y:S05]  /*1f30*/  @!P0 BRA `(.L_x_33) ;  /* 0x0000009000f88947 */ /* 0x002fea0003800000 */
.L_x_118:
[----:B------:R-:W2:Y:S01]  /*1f40*/  LDS.128 R4, [R5+0x1c0] ;  /* 0x0001c00005047984 */ /* 0x000ea20000000c00 */
[----:B------:R-:W-:Y:S01]  /*1f50*/  UISETP.GE.AND UP0, UPT, UR13, 0x1, UPT ;  /* 0x000000010d00788c */ /* 0x000fe2000bf06270 */
[----:B------:R-:W-:Y:S01]  /*1f60*/  @!PT LDS RZ, [RZ] ;  /* 0x00000000fffff984 */ /* 0x000fe20000000800 */
[----:B------:R-:W-:Y:S01]  /*1f70*/  @!PT LDS RZ, [RZ] ;  /* 0x00000000fffff984 */ /* 0x000fe20000000800 */
[----:B------:R-:W-:Y:S01]  /*1f80*/  @!PT LDS RZ, [RZ] ;  /* 0x00000000fffff984 */ /* 0x000fe20000000800 */
[----:B------:R-:W-:Y:S01]  /*1f90*/  @!PT LDS RZ, [RZ] ;  /* 0x00000000fffff984 */ /* 0x000fe20000000800 */
[----:B------:R3:W-:Y:S06]  /*1fa0*/  MEMBAR.ALL.CTA ;  /* 0x0000000000007992 */ /* 0x0007ec0000008000 */
[----:B---3--:R-:W3:Y:S01]  /*1fb0*/  FENCE.VIEW.ASYNC.S ;  /* 0x00000000000073c6 */ /* 0x008ee20000000000 */
[----:B--2---:R-:W-:-:S13]  /*1fc0*/  LOP3.LUT P0, RZ, R6, 0x1, RZ, 0xc0, !PT ;  /* 0x0000000106ff7812 */ /* 0x004fda000780c0ff */
[----:B---3--:R-:W-:Y:S01]  /*1fd0*/  VOTEU.ANY UP1, P0 ;  /* 0x0000000000ff7886 */ /* 0x008fe20000020100 */
[----:B------:R-:W-:-:S13]  /*1fe0*/  PLOP3.LUT P0, PT, PT, PT, UP1, 0x80, 0x8 ;  /* 0x000000000008781c */ /* 0x000fda0003f0f018 */
[----:B-1----:R-:W-:Y:S02]  /*1ff0*/  @P0 LOP3.LUT R0, R5, 0xffff, RZ, 0xc0, !PT ;  /* 0x0000ffff05000812 */ /* 0x002fe400078ec0ff */
[----:B------:R-:W-:Y:S02]  /*2000*/  @P0 MOV R2, R4 ;  /* 0x0000000400020202 */ /* 0x000fe40000000f00 */
[----:B------:R-:W-:Y:S01]  /*2010*/  @P0 R2UR UR7, R0 ;  /* 0x00000000000702ca */ /* 0x000fe200000e0000 */
[----:B------:R-:W-:Y:S01]  /*2020*/  VIADD R0, R3, 0x160 ;  /* 0x0000016003007836 */ /* 0x000fe20000000000 */
[----:B------:R-:W-:Y:S02]  /*2030*/  @P0 SHF.R.U32.HI R4, RZ, 0x10, R5 ;  /* 0x00000010ff040819 */ /* 0x000fe40000011605 */
[----:B------:R-:W-:Y:S02]  /*2040*/  @P0 R2UR UR8, R2 ;  /* 0x00000000020802ca */ /* 0x000fe400000e0000 */
[----:B------:R-:W-:-:S02]  /*2050*/  PRMT R0, RZ, 0x654, R0 ;  /* 0x00000654ff007816 */ /* 0x000fc40000000000 */
[----:B------:R-:W-:Y:S02]  /*2060*/  @P0 R2UR UR6, R4 ;  /* 0x00000000040602ca */ /* 0x000fe400000e0000 */
[----:B------:R1:W-:Y:S03]  /*2070*/  SYNCS.ARRIVE.TRANS64.RED.A1T0 RZ, [R0+URZ], RZ ;  /* 0x000000ff00ff79a7 */ /* 0x0003e600081004ff */
[----:B------:R-:W-:-:S04]  /*2080*/  @UP1 UMOV UR22, UR7 ;  /* 0x0000000700161c82 */ /* 0x000fc80008000000 */
[----:B------:R-:W-:-:S04]  /*2090*/  @UP1 UMOV UR23, UR8 ;  /* 0x0000000800171c82 */ /* 0x000fc80008000000 */
[----:B------:R-:W-:Y:S01]  /*20a0*/  @UP1 UMOV UR36, UR6 ;  /* 0x0000000600241c82 */ /* 0x000fe20008000000 */
[----:B------:R-:W-:Y:S05]  /*20b0*/  BRA.U !UP0, `(.L_x_34) ;  /* 0x0000000108bc7547 */ /* 0x000fea000b800000 */
[----:B------:R-:W2:Y:S01]  /*20c0*/  LDCU.128 UR8, c[0x0][0xb10] ;  /* 0x00016200ff0877ac */ /* 0x000ea20008000c00 */
[----:B------:R-:W3:Y:S01]  /*20d0*/  LDCU UR12, c[0x0][0xb20] ;  /* 0x00016400ff0c77ac */ /* 0x000ee20008000800 */
[----:B------:R-:W4:Y:S01]  /*20e0*/  LDCU UR16, c[0x0][0xb0c] ;  /* 0x00016180ff1077ac */ /* 0x000f220008000800 */
[----:B------:R-:W5:Y:S01]  /*20f0*/  LDCU.64 UR6, c[0x0][0xb28] ;  /* 0x00016500ff0677ac */ /* 0x000f620008000a00 */
[----:B------:R-:W-:Y:S02]  /*2100*/  UISETP.NE.AND UP3, UPT, UR13, 0x1, UPT ;  /* 0x000000010d00788c */ /* 0x000fe4000bf65270 */
[----:B--2---:R-:W-:Y:S02]  /*2110*/  UIMAD.WIDE.U32 UR34, UR15, UR11, URZ ;  /* 0x0000000b0f2272a5 */ /* 0x004fe4000f8e00ff */
[----:B------:R-:W-:Y:S02]  /*2120*/  UIMAD.WIDE.U32 UR32, UR21, UR8, URZ ;  /* 0x00000008152072a5 */ /* 0x000fe4000f8e00ff */
[----:B------:R-:W-:-:S02]  /*2130*/  UIMAD.WIDE.U32 UR18, UR22, UR11, URZ ;  /* 0x0000000b161272a5 */ /* 0x000fc4000f8e00ff */
[----:B------:R-:W-:Y:S01]  /*2140*/  UISETP.NE.AND UP0, UPT, UR10, 0x1, UPT ;  /* 0x000000010a00788c */ /* 0x000fe2000bf05270 */
[----:B------:R-:W-:Y:S02]  /*2150*/  UMOV UR11, UR35 ;  /* 0x00000023000b7c82 */ /* 0x000fe40008000000 */
[----:B------:R-:W-:Y:S01]  /*2160*/  UMOV UR17, UR33 ;  /* 0x0000002100117c82 */ /* 0x000fe20008000000 */
[----:B---3--:R-:W-:Y:S02]  /*2170*/  USHF.R.U32.HI UR11, URZ, UR12, UR11 ;  /* 0x0000000cff0b7299 */ /* 0x008fe4000801160b */
[----:B----4-:R-:W-:Y:S02]  /*2180*/  UISETP.NE.AND UP2, UPT, UR16, 0x1, UPT ;  /* 0x000000011000788c */ /* 0x010fe4000bf45270 */
[----:B------:R-:W-:Y:S02]  /*2190*/  USHF.R.U32.HI UR17, URZ, UR9, UR17 ;  /* 0x00000009ff117299 */ /* 0x000fe40008011611 */
[----:B------:R-:W-:-:S02]  /*21a0*/  USEL UR11, UR15, UR11, !UP0 ;  /* 0x0000000b0f0b7287 */ /* 0x000fc4000c000000 */
[----:B------:R-:W-:Y:S02]  /*21b0*/  USEL UR17, UR21, UR17, !UP2 ;  /* 0x0000001115117287 */ /* 0x000fe4000d000000 */
[----:B-----5:R-:W-:Y:S02]  /*21c0*/  UIMAD.WIDE.U32 UR34, UR11, UR6, URZ ;  /* 0x000000060b2272a5 */ /* 0x020fe4000f8e00ff */
[----:B------:R-:W-:Y:S02]  /*21d0*/  UIMAD.WIDE.U32 UR32, UR23, UR8, URZ ;  /* 0x00000008172072a5 */ /* 0x000fe4000f8e00ff */
[----:B------:R-:W-:Y:S02]  /*21e0*/  USHF.R.U32.HI UR19, URZ, UR12, UR19 ;  /* 0x0000000cff137299 */ /* 0x000fe40008011613 */
[----:B------:R-:W-:Y:S02]  /*21f0*/  UIMAD.WIDE.U32 UR38, UR17, UR6, URZ ;  /* 0x00000006112672a5 */ /* 0x000fe4000f8e00ff */
[----:B------:R-:W-:-:S02]  /*2200*/  @UP3 USHF.R.U32.HI UR11, URZ, UR7, UR35 ;  /* 0x00000007ff0b3299 */ /* 0x000fc40008011623 */
[----:B------:R-:W-:Y:S02]  /*2210*/  USHF.R.U32.HI UR33, URZ, UR9, UR33 ;  /* 0x00000009ff217299 */ /* 0x000fe40008011621 */
[----:B------:R-:W-:Y:S02]  /*2220*/  USEL UR19, UR22, UR19, !UP0 ;  /* 0x0000001316137287 */ /* 0x000fe4000c000000 */
[----:B------:R-:W-:Y:S02]  /*2230*/  @UP3 USHF.R.U32.HI UR17, URZ, UR7, UR39 ;  /* 0x00000007ff113299 */ /* 0x000fe40008011627 */
[----:B------:R-:W-:Y:S02]  /*2240*/  UIMAD UR11, UR13, UR11, URZ ;  /* 0x0000000b0d0b72a4 */ /* 0x000fe4000f8e02ff */
[----:B------:R-:W-:Y:S02]  /*2250*/  USEL UR33, UR23, UR33, !UP2 ;  /* 0x0000002117217287 */ /* 0x000fe4000d000000 */
[----:B------:R-:W-:-:S02]  /*2260*/  UIMAD UR8, UR13, UR17, URZ ;  /* 0x000000110d0872a4 */ /* 0x000fc4000f8e02ff */
[----:B------:R-:W-:Y:S02]  /*2270*/  UISETP.GE.AND UP0, UPT, UR19, UR11, UPT ;  /* 0x0000000b1300728c */ /* 0x000fe4000bf06270 */
[----:B------:R-:W-:Y:S02]  /*2280*/  UIMAD.WIDE.U32 UR38, UR19, UR6, URZ ;  /* 0x00000006132672a5 */ /* 0x000fe4000f8e00ff */
[----:B------:R-:W-:Y:S02]  /*2290*/  UISETP.GE.OR UP0, UPT, UR33, UR8, UP0 ;  /* 0x000000082100728c */ /* 0x000fe40008706670 */
[----:B------:R-:W-:Y:S02]  /*22a0*/  UIMAD.WIDE.U32 UR34, UR33, UR6, URZ ;  /* 0x00000006212272a5 */ /* 0x000fe4000f8e00ff */
[----:B------:R-:W-:Y:S02]  /*22b0*/  USHF.R.U32.HI UR6, URZ, UR7, UR39 ;  /* 0x00000007ff067299 */ /* 0x000fe40008011627 */
[----:B------:R-:W-:-:S02]  /*22c0*/  UIADD3 UR8, UPT, UPT, -UR19, URZ, URZ ;  /* 0x000000ff13087290 */ /* 0x000fc4000fffe1ff */
[----:B------:R-:W-:Y:S02]  /*22d0*/  USEL UR6, UR19, UR6, !UP3 ;  /* 0x0000000613067287 */ /* 0x000fe4000d800000 */
[----:B------:R-:W-:Y:S02]  /*22e0*/  UIMAD UR8, UR10, UR8, UR22 ;  /* 0x000000080a0872a4 */ /* 0x000fe4000f8e0216 */
[----:B------:R-:W-:Y:S02]  /*22f0*/  @!UP0 USHF.R.U32.HI UR9, URZ, UR7, UR35 ;  /* 0x00000007ff098299 */ /* 0x000fe40008011623 */
[----:B------:R-:W-:Y:S02]  /*2300*/  UIADD3 UR11, UPT, UPT, -UR6, URZ, URZ ;  /* 0x000000ff060b7290 */ /* 0x000fe4000fffe1ff */
[----:B------:R-:W-:Y:S02]  /*2310*/  @!UP0 USEL UR9, UR33, UR9, !UP3 ;  /* 0x0000000921098287 */ /* 0x000fe4000d800000 */
[----:B------:R-:W-:-:S02]  /*2320*/  UIMAD UR11, UR13, UR11, UR19 ;  /* 0x0000000b0d0b72a4 */ /* 0x000fc4000f8e0213 */
[----:B------:R-:W-:Y:S02]  /*2330*/  UIADD3 UR7, UPT, UPT, -UR33, URZ, URZ ;  /* 0x000000ff21077290 */ /* 0x000fe4000fffe1ff */
[----:B------:R-:W-:Y:S02]  /*2340*/  @!UP0 UIMAD UR11, UR11, UR17, UR9 ;  /* 0x000000110b0b82a4 */ /* 0x000fe4000f8e0209 */
[----:B------:R-:W-:Y:S02]  /*2350*/  @!UP0 UIADD3 UR6, UPT, UPT, UR6, -UR9, URZ ;  /* 0x8000000906068290 */ /* 0x000fe4000fffe0ff */
[----:B------:R-:W-:Y:S02]  /*2360*/  UIMAD UR7, UR16, UR7, UR23 ;  /* 0x00000007100772a4 */ /* 0x000fe4000f8e0217 */
[----:B------:R-:W-:-:S03]  /*2370*/  @!UP0 UIMAD UR19, UR13, UR6, UR33 ;  /* 0x000000060d1382a4 */ /* 0x000fc6000f8e0221 */
[----:B------:R-:W-:Y:S01]  /*2380*/  @!UP0 UMOV UR33, UR11 ;  /* 0x0000000b00218c82 */ /* 0x000fe20008000000 */
[----:B------:R-:W-:Y:S02]  /*2390*/  UIMAD UR22, UR19, UR10, UR8 ;  /* 0x0000000a131672a4 */ /* 0x000fe4000f8e0208 */
[----:B------:R-:W-:-:S12]  /*23a0*/  UIMAD UR23, UR33, UR16, UR7 ;  /* 0x00000010211772a4 */ /* 0x000fd8000f8e0207 */
.L_x_34:
[----:B------:R-:W2:Y:S02]  /*23b0*/  LDCU UR6, c[0x0][0xb30] ;  /* 0x00016600ff0677ac */ /* 0x000ea40008000800 */
[----:B--2---:R-:W-:-:S09]  /*23c0*/  UISETP.NE.AND UP0, UPT, UR6, 0x1, UPT ;  /* 0x000000010600788c */ /* 0x004fd2000bf05270 */
[----:B------:R-:W-:Y:S05]  /*23d0*/  BRA.U UP0, `(.L_x_35) ;  /* 0x0000000100407547 */ /* 0x000fea000b800000 */
[----:B------:R-:W2:Y:S01]  /*23e0*/  LDCU.128 UR8, c[0x0][0xb10] ;  /* 0x00016200ff0877ac */ /* 0x000ea20008000c00 */
[----:B------:R-:W3:Y:S01]  /*23f0*/  LDCU UR7, c[0x0][0xb0c] ;  /* 0x00016180ff0777ac */ /* 0x000ee20008000800 */
[----:B------:R-:W4:Y:S01]  /*2400*/  LDCU UR6, c[0x0][0xb20] ;  /* 0x00016400ff0677ac */ /* 0x000f220008000800 */
[----:B--2---:R-:W-:Y:S02]  /*2410*/  UIMAD.WIDE.U32 UR18, UR23, UR8, URZ ;  /* 0x00000008171272a5 */ /* 0x004fe4000f8e00ff */
[----:B------:R-:W-:Y:S02]  /*2420*/  UIMAD.WIDE.U32 UR16, UR22, UR11, URZ ;  /* 0x0000000b161072a5 */ /* 0x000fe4000f8e00ff */
[----:B---3--:R-:W-:Y:S02]  /*2430*/  UISETP.NE.AND UP2, UPT, UR7, 0x1, UPT ;  /* 0x000000010700788c */ /* 0x008fe4000bf45270 */
[----:B------:R-:W-:Y:S01]  /*2440*/  UISETP.NE.AND UP0, UPT, UR10, 0x1, UPT ;  /* 0x000000010a00788c */ /* 0x000fe2000bf05270 */
[----:B------:R-:W-:Y:S01]  /*2450*/  UMOV UR11, UR19 ;  /* 0x00000013000b7c82 */ /* 0x000fe20008000000 */
[----:B----4-:R-:W-:-:S02]  /*2460*/  USHF.R.U32.HI UR6, URZ, UR6, UR17 ;  /* 0x00000006ff067299 */ /* 0x010fc40008011611 */
[----:B------:R-:W-:Y:S02]  /*2470*/  USHF.R.U32.HI UR9, URZ, UR9, UR11 ;  /* 0x00000009ff097299 */ /* 0x000fe4000801160b */
[----:B------:R-:W-:Y:S02]  /*2480*/  USEL UR6, UR22, UR6, !UP0 ;  /* 0x0000000616067287 */ /* 0x000fe4000c000000 */
[----:B------:R-:W-:-:S04]  /*2490*/  USEL UR9, UR23, UR9, !UP2 ;  /* 0x0000000917097287 */ /* 0x000fc8000d000000 */
[----:B------:R-:W-:Y:S02]  /*24a0*/  UIADD3 UR8, UPT, UPT, UR9, -UR6, URZ ;  /* 0x8000000609087290 */ /* 0x000fe4000fffe0ff */
[----:B------:R-:W-:Y:S02]  /*24b0*/  UIADD3 UR6, UPT, UPT, -UR9, UR6, URZ ;  /* 0x0000000609067290 */ /* 0x000fe4000fffe1ff */
[----:B------:R-:W-:Y:S02]  /*24c0*/  UIMAD UR22, UR8, UR10, UR22 ;  /* 0x0000000a081672a4 */ /* 0x000fe4000f8e0216 */
[----:B------:R-:W-:-:S12]  /*24d0*/  UIMAD UR23, UR6, UR7, UR23 ;  /* 0x00000007061772a4 */ /* 0x000fd8000f8e0217 */
.L_x_35:
[----:B------:R-:W-:Y:S01]  /*24e0*/  VIADD R11, R11, 0x1 ;  /* 0x000000010b0b7836 */ /* 0x000fe20000000000 */
[----:B------:R-:W-:Y:S01]  /*24f0*/  PLOP3.LUT P1, PT, PT, PT, PT, 0x80, 0x8 ;  /* 0x000000000008781c */ /* 0x000fe20003f2f070 */
[----:B------:R-:W-:Y:S02]  /*2500*/  UIADD3 UR63, UPT, UPT, UR23, UR47, URZ ;  /* 0x0000002f173f7290 */ /* 0x000fe4000fffe0ff */
[----:B------:R-:W-:Y:S01]  /*2510*/  UIADD3 UR62, UPT, UPT, UR22, UR46, URZ ;  /* 0x0000002e163e7290 */ /* 0x000fe2000fffe0ff */
[----:B------:R-:W-:-:S04]  /*2520*/  ISETP.NE.AND P0, PT, R11, 0x2, PT ;  /* 0x000000020b00780c */ /* 0x000fc80003f05270 */
[----:B------:R-:W-:Y:S02]  /*2530*/  SEL R3, RZ, 0x1, P0 ;  /* 0x00000001ff037807 */ /* 0x000fe40000000000 */
[----:B------:R-:W-:Y:S02]  /*2540*/  SEL R11, R11, RZ, P0 ;  /* 0x000000ff0b0b7207 */ /* 0x000fe40000000000 */
[----:B------:R-:W-:Y:S01]  /*2550*/  LOP3.LUT R10, R10, R3, RZ, 0x3c, !PT ;  /* 0x000000030a0a7212 */ /* 0x000fe200078e3cff */
[----:B------:R-:W-:Y:S06]  /*2560*/  BRA.U UP1, `(.L_x_36) ;  /* 0xfffffff101887547 */ /* 0x000fec000b83ffff */
[----:B------:R-:W-:Y:S01]  /*2570*/  UIADD3 UR4, UPT, UPT, UR4, 0x98, URZ ;  /* 0x0000009804047890 */ /* 0x000fe2000fffe0ff */
[----:B------:R-:W-:-:S03]  /*2580*/  SHF.L.U32 R3, R12, 0x1f, RZ ;  /* 0x0000001f0c037819 */ /* 0x000fc600000006ff */
[----:B------:R-:W-:-:S09]  /*2590*/  ULEA UR5, UR24, UR4, 0x3 ;  /* 0x0000000418057291 */ /* 0x000fd2000f8e18ff */
[----:B------:R-:W2:Y:S02]  /*25a0*/  SYNCS.PHASECHK.TRANS64.TRYWAIT P0, [UR5], R3 ;  /* 0x00000003ff0075a7 */ /* 0x000ea40008001105 */
[----:B--2---:R-:W-:Y:S05]  /*25b0*/  @!P0 BRA `(.L_x_37) ;  /* 0x0000008c006c8947 */ /* 0x004fea0003800000 */
.L_x_120:
[----:B------:R-:W-:-:S04]  /*25c0*/  UIADD3 UR6, UPT, UPT, UR24, 0x1, URZ ;  /* 0x0000000118067890 */ /* 0x000fc8000fffe0ff */
[----:B------:R-:W-:-:S04]  /*25d0*/  UISETP.NE.AND UP0, UPT, UR6, 0x13, UPT ;  /* 0x000000130600788c */ /* 0x000fc8000bf05270 */
[----:B------:R-:W-:Y:S02]  /*25e0*/  USEL UR7, URZ, 0x1, UP0 ;  /* 0x00000001ff077887 */ /* 0x000fe40008000000 */
[----:B------:R-:W-:-:S04]  /*25f0*/  USEL UR6, UR6, URZ, UP0 ;  /* 0x000000ff06067287 */ /* 0x000fc80008000000 */
[----:B------:R-:W-:Y:S01]  /*2600*/  ULEA UR5, UR6, UR4, 0x3 ;  /* 0x0000000406057291 */ /* 0x000fe2000f8e18ff */
[----:B------:R-:W-:-:S04]  /*2610*/  LOP3.LUT R2, R12, UR7, RZ, 0x3c, !PT ;  /* 0x000000070c027c12 */ /* 0x000fc8000f8e3cff */
[----:B-1----:R-:W-:-:S04]  /*2620*/  SHF.L.U32 R3, R2, 0x1f, RZ ;  /* 0x0000001f02037819 */ /* 0x002fc800000006ff */
[----:B------:R-:W1:Y:S02]  /*2630*/  SYNCS.PHASECHK.TRANS64.TRYWAIT P0, [UR5], R3 ;  /* 0x00000003ff0075a7 */ /* 0x000e640008001105 */
[----:B-1----:R-:W-:Y:S05]  /*2640*/  @!P0 BRA `(.L_x_38) ;  /* 0x0000008c00608947 */ /* 0x002fea0003800000 */
.L_x_122:
        /* <DEDUP_REMOVED lines=9> */
.L_x_124:
        /* <DEDUP_REMOVED lines=9> */
.L_x_126:
        /* <DEDUP_REMOVED lines=9> */
.L_x_128:
        /* <DEDUP_REMOVED lines=9> */
.L_x_130:
        /* <DEDUP_REMOVED lines=9> */
.L_x_132:
        /* <DEDUP_REMOVED lines=9> */
.L_x_134:
        /* <DEDUP_REMOVED lines=9> */
.L_x_136:
        /* <DEDUP_REMOVED lines=9> */
.L_x_138:
        /* <DEDUP_REMOVED lines=9> */
.L_x_140:
        /* <DEDUP_REMOVED lines=9> */
.L_x_142:
        /* <DEDUP_REMOVED lines=9> */
.L_x_144:
        /* <DEDUP_REMOVED lines=9> */
.L_x_146:
        /* <DEDUP_REMOVED lines=9> */
.L_x_148:
        /* <DEDUP_REMOVED lines=9> */
.L_x_150:
        /* <DEDUP_REMOVED lines=9> */
.L_x_152:
        /* <DEDUP_REMOVED lines=9> */
.L_x_154:
[----:B------:R-:W-:-:S04]  /*2f50*/  UIADD3 UR6, UPT, UPT, UR6, 0x1, URZ ;  /* 0x0000000106067890 */ /* 0x000fc8000fffe0ff */
[----:B------:R-:W-:-:S04]  /*2f60*/  UISETP.NE.AND UP0, UPT, UR6, 0x13, UPT ;  /* 0x000000130600788c */ /* 0x000fc8000bf05270 */
[----:B------:R-:W-:Y:S02]  /*2f70*/  USEL UR5, URZ, 0x1, UP0 ;  /* 0x00000001ff057887 */ /* 0x000fe40008000000 */
[----:B------:R-:W-:-:S04]  /*2f80*/  USEL UR6, UR6, URZ, UP0 ;  /* 0x000000ff06067287 */ /* 0x000fc80008000000 */
[----:B------:R-:W-:Y:S01]  /*2f90*/  ULEA UR6, UR6, UR4, 0x3 ;  /* 0x0000000406067291 */ /* 0x000fe2000f8e18ff */
[----:B-1----:R-:W-:-:S04]  /*2fa0*/  LOP3.LUT R3, R2, UR5, RZ, 0x3c, !PT ;  /* 0x0000000502037c12 */ /* 0x002fc8000f8e3cff */
[----:B------:R-:W-:Y:S01]  /*2fb0*/  SHF.L.U32 R3, R3, 0x1f, RZ ;  /* 0x0000001f03037819 */ /* 0x000fe200000006ff */
[----:B------:R-:W-:-:S07]  /*2fc0*/  IMAD.U32 R0, RZ, RZ, UR6 ;  /* 0x00000006ff007e24 */ /* 0x000fce000f8e00ff */
.L_x_55:
[----:B-1----:R1:W2:Y:S02]  /*2fd0*/  SYNCS.PHASECHK.TRANS64.TRYWAIT P0, [R0+URZ], R3 ;  /* 0x00000003000075a7 */ /* 0x0022a400080011ff */
[----:B--2---:R-:W-:Y:S05]  /*2fe0*/  @!P0 NANOSLEEP.SYNCS 0x989680 ;  /* 0x009896800000895d */ /* 0x004fea0003900000 */
[----:B------:R-:W2:Y:S02]  /*2ff0*/  @!P0 SYNCS.PHASECHK.TRANS64 P0, [R0+URZ], R3 ;  /* 0x00000003000085a7 */ /* 0x000ea400080010ff */
[----:B--2---:R-:W-:Y:S05]  /*3000*/  @P0 EXIT ;  /* 0x000000000000094d */ /* 0x004fea0003800000 */
[----:B------:R-:W-:Y:S05]  /*3010*/  BRA `(.L_x_55) ;  /* 0xfffffffc00ec7947 */ /* 0x000fea000383ffff */
.L_x_18:
[----:B------:R-:W-:-:S04]  /*3020*/  UISETP.NE.AND UP0, UPT, UR5, URZ, UPT ;  /* 0x000000ff0500728c */ /* 0x000fc8000bf05270 */
[----:B------:R-:W-:-:S09]  /*3030*/  UISETP.NE.OR UP0, UPT, UR12, 0x1, UP0 ;  /* 0x000000010c00788c */ /* 0x000fd20008705670 */
[----:B------:R-:W-:Y:S05]  /*3040*/  BRA.U UP0, `(.L_x_56) ;  /* 0x0000000500487547 */ /* 0x000fea000b800000 */
[----:B------:R-:W-:Y:S01]  /*3050*/  ISETP.NE.AND P2, PT, R0, RZ, PT ;  /* 0x000000ff0000720c */ /* 0x000fe20003f45270 */
[----:B------:R-:W-:Y:S01]  /*3060*/  IMAD.MOV.U32 R12, RZ, RZ, 0x1 ;  /* 0x00000001ff0c7424 */ /* 0x000fe200078e00ff */
[----:B------:R-:W-:Y:S02]  /*3070*/  CS2R R10, SRZ ;  /* 0x00000000000a7805 */ /* 0x000fe4000001ff00 */
[----:B------:R-:W-:Y:S01]  /*3080*/  CS2R R8, SRZ ;  /* 0x0000000000087805 */ /* 0x000fe2000001ff00 */
[----:B------:R-:W-:Y:S01]  /*3090*/  UMOV UR6, 0x400 ;  /* 0x0000040000067882 */ /* 0x000fe20000000000 */
[----:B------:R-:W-:Y:S01]  /*30a0*/  UMOV UR7, URZ ;  /* 0x000000ff00077c82 */ /* 0x000fe20008000000 */
[----:B------:R-:W-:-:S12]  /*30b0*/  ULEA UR6, UR5, UR6, 0x18 ;  /* 0x0000000605067291 */ /* 0x000fd8000f8ec0ff */
.L_x_60:
[----:B------:R-:W-:Y:S02]  /*30c0*/  LEA R2, R8, UR6, 0x3 ;  /* 0x0000000608027c11 */ /* 0x000fe4000f8e18ff */
[----:B------:R-:W-:-:S03]  /*30d0*/  SHF.L.U32 R5, R9, 0x1f, RZ ;  /* 0x0000001f09057819 */ /* 0x000fc600000006ff */
[----:B------:R-:W-:Y:S01]  /*30e0*/  VIADD R4, R2, 0x1a0 ;  /* 0x000001a002047836 */ /* 0x000fe20000000000 */
[----:B------:R-:W2:Y:S02]  /*30f0*/  SYNCS.PHASECHK.TRANS64.TRYWAIT P0, [R2+URZ+0x190], R5 ;  /* 0x00019005020075a7 */ /* 0x000ea400080011ff */
[----:B--2---:R-:W-:Y:S05]  /*3100*/  @!P0 BRA `(.L_x_57) ;  /* 0x0000008800488947 */ /* 0x004fea0003800000 */
.L_x_155:
[----:B------:R-:W-:Y:S01]  /*3110*/  ULEA UR5, UR7, UR6, 0x3 ;  /* 0x0000000607057291 */ /* 0x000fe2000f8e18ff */
[----:B------:R-:W-:Y:S02]  /*3120*/  PRMT R4, RZ, 0x654, R4 ;  /* 0x00000654ff047816 */ /* 0x000fe40000000004 */
[----:B--2---:R-:W-:Y:S01]  /*3130*/  SHF.L.U32 R5, R12, 0x1f, RZ ;  /* 0x0000001f0c057819 */ /* 0x004fe200000006ff */
[----:B------:R-:W-:Y:S01]  /*3140*/  UIADD3 UR4, UPT, UPT, UR5, 0x150, URZ ;  /* 0x0000015005047890 */ /* 0x000fe2000fffe0ff */
[----:B------:R2:W-:Y:S05]  /*3150*/  SYNCS.ARRIVE.TRANS64.RED.A1T0 RZ, [R4+URZ], RZ ;  /* 0x000000ff04ff79a7 */ /* 0x0005ea00081004ff */
[----:B------:R-:W-:Y:S01]  /*3160*/  IMAD.U32 R7, RZ, RZ, UR4 ;  /* 0x00000004ff077e24 */ /* 0x000fe2000f8e00ff */
[----:B------:R-:W3:Y:S04]  /*3170*/  SYNCS.PHASECHK.TRANS64.TRYWAIT P0, [UR5+0x160], R5 ;  /* 0x00016005ff0075a7 */ /* 0x000ee80008001105 */
[----:B------:R-:W-:Y:S01]  /*3180*/  PRMT R6, R0, 0x654, R7 ;  /* 0x0000065400067816 */ /* 0x000fe20000000007 */
[----:B--2---:R-:W-:Y:S01]  /*3190*/  @!P2 IMAD.MOV.U32 R4, RZ, RZ, 0x10 ;  /* 0x00000010ff04a424 */ /* 0x004fe200078e00ff */
[----:B---3--:R-:W-:Y:S06]  /*31a0*/  @!P0 BRA `(.L_x_58) ;  /* 0x0000008800348947 */ /* 0x008fec0003800000 */
.L_x_157:
[----:B------:R-:W-:Y:S01]  /*31b0*/  ULEA UR4, UR7, UR6, 0x4 ;  /* 0x0000000607047291 */ /* 0x000fe2000f8e20ff */
[----:B------:R-:W-:Y:S01]  /*31c0*/  SEL R3, R6, R3, !P2 ;  /* 0x0000000306037207 */ /* 0x000fe20005000000 */
[----:B------:R-:W-:Y:S01]  /*31d0*/  UIADD3 UR5, UPT, UPT, UR5, 0x150, URZ ;  /* 0x0000015005057890 */ /* 0x000fe2000fffe0ff */
[----:B--2---:R-:W-:Y:S01]  /*31e0*/  LEA R2, R11, UR6, 0x3 ;  /* 0x000000060b027c11 */ /* 0x004fe2000f8e18ff */
[----:B------:R-:W-:Y:S01]  /*31f0*/  UIADD3 UR4, UPT, UPT, UR4, 0x1c0, URZ ;  /* 0x000001c004047890 */ /* 0x000fe2000fffe0ff */
[----:B------:R-:W-:Y:S01]  /*3200*/  SHF.L.U32 R5, R10, 0x1f, RZ ;  /* 0x0000001f0a057819 */ /* 0x000fe200000006ff */
[----:B------:R2:W-:Y:S01]  /*3210*/  @!P2 SYNCS.ARRIVE.TRANS64.RED RZ, [R3+URZ], R4 ;  /* 0x0000000403ffa9a7 */ /* 0x0005e200080004ff */
[----:B------:R-:W-:Y:S01]  /*3220*/  UIADD3 UR7, UPT, UPT, UR7, 0x1, URZ ;  /* 0x0000000107077890 */ /* 0x000fe2000fffe0ff */
[----:B------:R-:W-:-:S03]  /*3230*/  VIADD R8, R8, 0x1 ;  /* 0x0000000108087836 */ /* 0x000fc60000000000 */
[----:B------:R-:W-:Y:S02]  /*3240*/  UISETP.NE.AND UP0, UPT, UR7, 0x2, UPT ;  /* 0x000000020700788c */ /* 0x000fe4000bf05270 */
[----:B------:R-:W-:Y:S06]  /*3250*/  UGETNEXTWORKID.BROADCAST [UR4], [UR5] ;  /* 0x00000000040073ca */ /* 0x000fec0008000100 */
[----:B------:R-:W-:Y:S01]  /*3260*/  USEL UR4, URZ, 0x1, UP0 ;  /* 0x00000001ff047887 */ /* 0x000fe20008000000 */
[----:B------:R-:W-:Y:S01]  /*3270*/  ISETP.NE.AND P0, PT, R8, 0x2, PT ;  /* 0x000000020800780c */ /* 0x000fe20003f05270 */
[----:B------:R-:W-:Y:S01]  /*3280*/  USEL UR7, UR7, URZ, UP0 ;  /* 0x000000ff07077287 */ /* 0x000fe20008000000 */
[----:B------:R-:W3:Y:S03]  /*3290*/  SYNCS.PHASECHK.TRANS64.TRYWAIT P1, [R2+URZ+0x150], R5 ;  /* 0x00015005020075a7 */ /* 0x000ee600080211ff */
[----:B------:R-:W-:Y:S01]  /*32a0*/  LOP3.LUT R12, R12, UR4, RZ, 0x3c, !PT ;  /* 0x000000040c0c7c12 */ /* 0x000fe2000f8e3cff */
[----:B--23--:R-:W-:Y:S07]  /*32b0*/  @!P1 BRA `(.L_x_59) ;  /* 0x0000008800089947 */ /* 0x00cfee0003800000 */
.L_x_158:
[C---:B------:R-:W-:Y:S01]  /*32c0*/  LEA R4, R11.reuse, UR6, 0x4 ;  /* 0x000000060b047c11 */ /* 0x040fe2000f8e20ff */
[----:B--2---:R-:W-:Y:S01]  /*32d0*/  VIADD R2, R2, 0x160 ;  /* 0x0000016002027836 */ /* 0x004fe20000000000 */
[----:B------:R-:W-:Y:S01]  /*32e0*/  SEL R8, R8, RZ, P0 ;  /* 0x000000ff08087207 */ /* 0x000fe20000000000 */
[----:B------:R-:W-:-:S03]  /*32f0*/  VIADD R11, R11, 0x1 ;  /* 0x000000010b0b7836 */ /* 0x000fc60000000000 */
[----:B------:R-:W2:Y:S01]  /*3300*/  LDS.128 R4, [R4+0x1c0] ;  /* 0x0001c00004047984 */ /* 0x000ea20000000c00 */
[----:B------:R-:W-:Y:S02]  /*3310*/  PRMT R2, RZ, 0x654, R2 ;  /* 0x00000654ff027816 */ /* 0x000fe40000000002 */
[C---:B------:R-:W-:Y:S01]  /*3320*/  ISETP.NE.AND P1, PT, R11.reuse, 0x2, PT ;  /* 0x000000020b00780c */ /* 0x040fe20003f25270 */
[----:B------:R-:W-:Y:S01]  /*3330*/  @!PT LDS RZ, [RZ] ;  /* 0x00000000fffff984 */ /* 0x000fe20000000800 */
[----:B------:R-:W-:Y:S01]  /*3340*/  @!PT LDS RZ, [RZ] ;  /* 0x00000000fffff984 */ /* 0x000fe20000000800 */
[----:B------:R-:W-:Y:S01]  /*3350*/  @!PT LDS RZ, [RZ] ;  /* 0x00000000fffff984 */ /* 0x000fe20000000800 */
[----:B------:R-:W-:Y:S01]  /*3360*/  @!PT LDS RZ, [RZ] ;  /* 0x00000000fffff984 */ /* 0x000fe20000000800 */
[----:B------:R3:W-:Y:S06]  /*3370*/  MEMBAR.ALL.CTA ;  /* 0x0000000000007992 */ /* 0x0007ec0000008000 */
[----:B---3--:R-:W3:Y:S01]  /*3380*/  FENCE.VIEW.ASYNC.S ;  /* 0x00000000000073c6 */ /* 0x008ee20000000000 */
[----:B------:R-:W-:Y:S01]  /*3390*/  SEL R11, R11, RZ, P1 ;  /* 0x000000ff0b0b7207 */ /* 0x000fe20000800000 */
[----:B---3--:R3:W-:Y:S01]  /*33a0*/  SYNCS.ARRIVE.TRANS64.RED.A1T0 RZ, [R2+URZ], RZ ;  /* 0x000000ff02ff79a7 */ /* 0x0087e200081004ff */
[----:B--2---:R-:W-:-:S02]  /*33b0*/  LOP3.LUT P3, RZ, R6, 0x1, RZ, 0xc0, !PT ;  /* 0x0000000106ff7812 */ /* 0x004fc4000786c0ff */
[----:B------:R-:W-:-:S04]  /*33c0*/  SEL R5, RZ, 0x1, P1 ;  /* 0x00000001ff057807 */ /* 0x000fc80000800000 */
[----:B------:R-:W-:Y:S02]  /*33d0*/  LOP3.LUT R10, R10, R5, RZ, 0x3c, !PT ;  /* 0x000000050a0a7212 */ /* 0x000fe400078e3cff */
[----:B---3--:R-:W-:-:S04]  /*33e0*/  SEL R2, RZ, 0x1, P0 ;  /* 0x00000001ff027807 */ /* 0x008fc80000000000 */
[----:B------:R-:W-:Y:S01]  /*33f0*/  LOP3.LUT R9, R9, R2, RZ, 0x3c, !PT ;  /* 0x0000000209097212 */ /* 0x000fe200078e3cff */
[----:B------:R-:W-:Y:S06]  /*3400*/  @P3 BRA `(.L_x_60) ;  /* 0xfffffffc002c3947 */ /* 0x000fec000383ffff */
[----:B------:R-:W-:Y:S01]  /*3410*/  ULEA UR5, UR7, UR6, 0x3 ;  /* 0x0000000607057291 */ /* 0x000fe2000f8e18ff */
[----:B------:R-:W-:-:S08]  /*3420*/  SHF.L.U32 R3, R12, 0x1f, RZ ;  /* 0x0000001f0c037819 */ /* 0x000fd000000006ff */
[----:B------:R-:W2:Y:S02]  /*3430*/  SYNCS.PHASECHK.TRANS64 P0, [UR5+0x160], R3 ;  /* 0x00016003ff0075a7 */ /* 0x000ea40008001005 */
[----:B--2---:R-:W-:Y:S05]  /*3440*/  @P0 BRA `(.L_x_61) ;  /* 0x0000000000080947 */ /* 0x004fea0003800000 */
[----:B------:R-:W2:Y:S02]  /*3450*/  SYNCS.PHASECHK.TRANS64.TRYWAIT P0, [UR5+0x160], R3 ;  /* 0x00016003ff0075a7 */ /* 0x000ea40008001105 */
[----:B--2---:R-:W-:Y:S05]  /*3460*/  @!P0 BRA `(.L_x_62) ;  /* 0x0000008400b08947 */ /* 0x004fea0003800000 */
.L_x_61:
[----:B------:R-:W-:-:S04]  /*3470*/  UIADD3 UR4, UPT, UPT, UR7, 0x1, URZ ;  /* 0x0000000107047890 */ /* 0x000fc8000fffe0ff */
[----:B------:R-:W-:-:S04]  /*3480*/  UISETP.NE.AND UP0, UPT, UR4, 0x2, UPT ;  /* 0x000000020400788c */ /* 0x000fc8000bf05270 */
[----:B------:R-:W-:Y:S02]  /*3490*/  USEL UR8, URZ, 0x1, UP0 ;  /* 0x00000001ff087887 */ /* 0x000fe40008000000 */
[----:B------:R-:W-:-:S04]  /*34a0*/  USEL UR4, UR4, URZ, UP0 ;  /* 0x000000ff04047287 */ /* 0x000fc80008000000 */
[----:B------:R-:W-:Y:S01]  /*34b0*/  ULEA UR4, UR4, UR6, 0x3 ;  /* 0x0000000604047291 */ /* 0x000fe2000f8e18ff */
[----:B--2---:R-:W-:-:S04]  /*34c0*/  LOP3.LUT R3, R12, UR8, RZ, 0x3c, !PT ;  /* 0x000000080c037c12 */ /* 0x004fc8000f8e3cff */
[----:B------:R-:W-:-:S04]  /*34d0*/  SHF.L.U32 R0, R3, 0x1f, RZ ;  /* 0x0000001f03007819 */ /* 0x000fc800000006ff */
[----:B------:R-:W2:Y:S02]  /*34e0*/  SYNCS.PHASECHK.TRANS64 P0, [UR4+0x160], R0 ;  /* 0x00016000ff0075a7 */ /* 0x000ea40008001004 */
[----:B-12---:R-:W-:Y:S05]  /*34f0*/  @P0 EXIT ;  /* 0x000000000000094d */ /* 0x006fea0003800000 */
[----:B------:R-:W-:Y:S02]  /*3500*/  SHF.L.U32 R3, R3, 0x1f, RZ ;  /* 0x0000001f03037819 */ /* 0x000fe400000006ff */
[----:B------:R-:W-:-:S07]  /*3510*/  MOV R0, UR4 ;  /* 0x0000000400007c02 */ /* 0x000fce0008000f00 */
.L_x_63:
[----:B-1----:R1:W2:Y:S02]  /*3520*/  SYNCS.PHASECHK.TRANS64.TRYWAIT P0, [R0+URZ+0x160], R3 ;  /* 0x00016003000075a7 */ /* 0x0022a400080011ff */
[----:B--2---:R-:W-:Y:S05]  /*3530*/  @!P0 NANOSLEEP.SYNCS 0x989680 ;  /* 0x009896800000895d */ /* 0x004fea0003900000 */
[----:B------:R-:W2:Y:S02]  /*3540*/  @!P0 SYNCS.PHASECHK.TRANS64 P0, [R0+URZ+0x160], R3 ;  /* 0x00016003000085a7 */ /* 0x000ea400080010ff */
[----:B--2---:R-:W-:Y:S05]  /*3550*/  @P0 EXIT ;  /* 0x000000000000094d */ /* 0x004fea0003800000 */
[----:B------:R-:W-:Y:S05]  /*3560*/  BRA `(.L_x_63) ;  /* 0xfffffffc00ec7947 */ /* 0x000fea000383ffff */
.L_x_56:
[----:B------:R-:W-:-:S09]  /*3570*/  UISETP.NE.AND UP0, UPT, UR12, URZ, UPT ;  /* 0x000000ff0c00728c */ /* 0x000fd2000bf05270 */
[----:B------:R-:W-:Y:S05]  /*3580*/  BRA.U UP0, `(.L_x_64) ;  /* 0x0000000d00187547 */ /* 0x000fea000b800000 */
[----:B------:R-:W-:Y:S01]  /*3590*/  UMOV UR4, 0x40 ;  /* 0x0000004000047882 */ /* 0x000fe20000000000 */
[----:B------:R-:W-:Y:S01]  /*35a0*/  NOP ;  /* 0x0000000000007918 */ /* 0x000fe20000000000 */
[----:B------:R-:W-:Y:S01]  /*35b0*/  ULEA UR4, UR5, UR4, 0x18 ;  /* 0x0000000405047291 */ /* 0x000fe2000f8ec0ff */
[----:B------:R-:W-:Y:S02]  /*35c0*/  UMOV UR6, 0x400 ;  /* 0x0000040000067882 */ /* 0x000fe40000000000 */
[----:B------:R-:W-:-:S06]  /*35d0*/  ULEA UR6, UR5, UR6, 0x18 ;  /* 0x0000000605067291 */ /* 0x000fcc000f8ec0ff */
[----:B------:R-:W2:Y:S02]  /*35e0*/  LDS.U8 R0, [UR4+0x1c] ;  /* 0x00001c04ff007984 */ /* 0x000ea40008000000 */
[----:B--2---:R-:W-:-:S13]  /*35f0*/  ISETP.NE.AND P0, PT, R0, RZ, PT ;  /* 0x000000ff0000720c */ /* 0x004fda0003f05270 */
[----:B------:R-:W-:Y:S05]  /*3600*/  @P0 BRA `(.L_x_65) ;  /* 0x0000000000580947 */ /* 0x000fea0003800000 */
[----:B------:R-:W-:-:S13]  /*3610*/  ELECT P0, URZ, PT ;  /* 0x0000000000ff782f */ /* 0x000fda0003800000 */
[----:B------:R-:W-:Y:S05]  /*3620*/  @!P0 BRA `(.L_x_66) ;  /* 0x0000000000608947 */ /* 0x000fea0003800000 */
[----:B------:R-:W-:Y:S01]  /*3630*/  UMOV UR5, 0x10 ;  /* 0x0000001000057882 */ /* 0x000fe20000000000 */
[----:B------:R-:W-:Y:S01]  /*3640*/  HFMA2 R0, -RZ, RZ, 0, 5.9604644775390625e-08 ;  /* 0x00000001ff007431 */ /* 0x000fe200000001ff */
[----:B------:R-:W-:-:S03]  /*3650*/  MOV R2, 0xffff ;  /* 0x0000ffff00027802 */ /* 0x000fc60000000f00 */
[----:B------:R-:W-:Y:S04]  /*3660*/  DEPBAR.LE SB2, 0x36 ;  /* 0x0000ad800000791a */ /* 0x000fe80000000000 */
[----:B------:R-:W2:Y:S02]  /*3670*/  UTCATOMSWS.FIND_AND_SET.ALIGN UP0, UR5, UR5 ;  /* 0x00000005000575e3 */ /* 0x000ea40008000800 */
[----:B--2---:R-:W-:Y:S01]  /*3680*/  MOV R3, UR5 ;  /* 0x0000000500037c02 */ /* 0x004fe20008000f00 */
[----:B------:R-:W-:Y:S06]  /*3690*/  BRA.U UP0, `(.L_x_67) ;  /* 0x0000000100187547 */ /* 0x000fec000b800000 */
.L_x_68:
[----:B------:R-:W-:Y:S05]  /*36a0*/  NANOSLEEP 0x64 ;  /* 0x000000640000795d */ /* 0x000fea0003800000 */
[----:B------:R-:W-:-:S05]  /*36b0*/  UMOV UR5, 0x10 ;  /* 0x0000001000057882 */ /* 0x000fca0000000000 */
[----:B------:R-:W-:Y:S04]  /*36c0*/  DEPBAR.LE SB2, 0x36 ;  /* 0x0000ad800000791a */ /* 0x000fe80000000000 */
[----:B------:R-:W2:Y:S02]  /*36d0*/  UTCATOMSWS.FIND_AND_SET.ALIGN UP0, UR5, UR5 ;  /* 0x00000005000575e3 */ /* 0x000ea40008000800 */
[----:B--2---:R-:W-:Y:S01]  /*36e0*/  MOV R3, UR5 ;  /* 0x0000000500037c02 */ /* 0x004fe20008000f00 */
[----:B------:R-:W-:Y:S05]  /*36f0*/  BRA.U !UP0, `(.L_x_68) ;  /* 0xfffffffd08e87547 */ /* 0x000fea000b83ffff */
.L_x_67:
[-C--:B------:R-:W-:Y:S02]  /*3700*/  SHF.L.U32 R2, R2, R3.reuse, RZ ;  /* 0x0000000302027219 */ /* 0x080fe400000006ff */
[----:B------:R-:W-:Y:S01]  /*3710*/  SHF.L.U32 R0, R0, R3, RZ ;  /* 0x0000000300007219 */ /* 0x000fe200000006ff */
[----:B------:R-:W-:Y:S02]  /*3720*/  IMAD.SHL.U32 R3, R3, 0x20, RZ ;  /* 0x0000002003037824 */ /* 0x000fe400078e00ff */
[----:B------:R2:W-:Y:S04]  /*3730*/  ATOMS.OR RZ, [UR4+0x14], R2 ;  /* 0x00001402ffff798c */ /* 0x0005e8000b000004 */
[----:B------:R2:W-:Y:S04]  /*3740*/  ATOMS.OR RZ, [UR4+0x18], R0 ;  /* 0x00001800ffff798c */ /* 0x0005e8000b000004 */
[----:B------:R2:W-:Y:S01]  /*3750*/  STS [UR6+0x1e0], R3 ;  /* 0x0001e003ff007988 */ /* 0x0005e20008000806 */
[----:B------:R-:W-:Y:S05]  /*3760*/  BRA `(.L_x_66) ;  /* 0x0000000000107947 */ /* 0x000fea0003800000 */
.L_x_65:
[----:B------:R-:W-:Y:S02]  /*3770*/  MOV R0, 0xffffffff ;  /* 0xffffffff00007802 */ /* 0x000fe40000000f00 */
[----:B------:R-:W-:-:S03]  /*3780*/  MOV R2, 0x37b0 ;  /* 0x000037b000027802 */ /* 0x000fc60000000f00 */
[----:B------:R2:W-:Y:S04]  /*3790*/  STS [UR6+0x1e0], R0 ;  /* 0x0001e000ff007988 */ /* 0x0005e80008000806 */
[----:B-12---:R-:W-:Y:S05]  /*37a0*/  CALL.REL.NOINC `($__internal_1_$__cuda_sm10x_tcgen05_guardrail_trap_phase_invalid_during_alloc) ;  /* 0x0000008800147944 */ /* 0x006fea0003c00000 */
.L_x_66:
[----:B------:R-:W-:Y:S05]  /*37b0*/  WARPSYNC.ALL ;  /* 0x0000000000007948 */ /* 0x000fea0003800000 */
[----:B------:R-:W3:Y:S01]  /*37c0*/  S2UR UR9, SR_CgaCtaId ;  /* 0x00000000000979c3 */ /* 0x000ee20000008800 */
[----:B------:R-:W-:Y:S01]  /*37d0*/  UMOV UR4, 0x400 ;  /* 0x0000040000047882 */ /* 0x000fe20000000000 */
[----:B------:R-:W-:-:S06]  /*37e0*/  NOP ;  /* 0x0000000000007918 */ /* 0x000fcc0000000000 */
[----:B------:R-:W-:Y:S06]  /*37f0*/  BAR.ARV 0x6, 0xa0 ;  /* 0x0182800000007b1d */ /* 0x000fec0000002000 */
[----:B------:R-:W4:Y:S01]  /*3800*/  LDCU UR5, c[0x0][0x38c] ;  /* 0x00007180ff0577ac */ /* 0x000f220008000800 */
[----:B------:R-:W-:Y:S01]  /*3810*/  IMAD.MOV.U32 R11, RZ, RZ, 0x1 ;  /* 0x00000001ff0b7424 */ /* 0x000fe200078e00ff */
[----:B------:R-:W-:Y:S01]  /*3820*/  CS2R R8, SRZ ;  /* 0x0000000000087805 */ /* 0x000fe2000001ff00 */
[----:B------:R-:W-:Y:S01]  /*3830*/  IMAD.MOV.U32 R10, RZ, RZ, RZ ;  /* 0x000000ffff0a7224 */ /* 0x000fe200078e00ff */
[----:B------:R-:W-:Y:S01]  /*3840*/  UMOV UR11, URZ ;  /* 0x000000ff000b7c82 */ /* 0x000fe20008000000 */
[----:B------:R-:W-:Y:S01]  /*3850*/  UMOV UR18, URZ ;  /* 0x000000ff00127c82 */ /* 0x000fe20008000000 */
[----:B------:R-:W-:Y:S01]  /*3860*/  UMOV UR20, 0x0 ;  /* 0x0000000000147882 */ /* 0x000fe20000000000 */
[----:B------:R-:W-:Y:S01]  /*3870*/  UMOV UR21, 0x82c0010 ;  /* 0x082c001000157882 */ /* 0x000fe20000000000 */
[----:B---3--:R-:W-:Y:S01]  /*3880*/  ULEA UR9, UR9, UR4, 0x18 ;  /* 0x0000000409097291 */ /* 0x008fe2000f8ec0ff */
[----:B------:R-:W3:Y:S03]  /*3890*/  LDCU UR4, c[0x0][0x38c] ;  /* 0x00007180ff0477ac */ /* 0x000ee60008000800 */
[----:B------:R-:W-:-:S02]  /*38a0*/  UIADD3 UR10, UPT, UPT, UR9, 0xb280, URZ ;  /* 0x0000b280090a7890 */ /* 0x000fc4000fffe0ff */
[----:B----4-:R-:W-:-:S03]  /*38b0*/  UISETP.GE.AND UP4, UPT, UR5, 0x1, UPT ;  /* 0x000000010500788c */ /* 0x010fc6000bf86270 */
[----:B--2---:R-:W2:Y:S01]  /*38c0*/  LDS R0, [UR9+0x1e0] ;  /* 0x0001e009ff007984 */ /* 0x004ea20008000800 */
[----:B------:R-:W-:-:S04]  /*38d0*/  USHF.R.U32.HI UR10, URZ, 0x4, UR10 ;  /* 0x00000004ff0a7899 */ /* 0x000fc8000801160a */
[----:B------:R-:W-:-:S04]  /*38e0*/  ULOP3.LUT UR10, UR10, 0x3fff, URZ, 0xc0, !UPT ;  /* 0x00003fff0a0a7892 */ /* 0x000fc8000f8ec0ff */
[----:B------:R-:W-:Y:S02]  /*38f0*/  ULOP3.LUT UR10, UR10, 0x10000, URZ, 0xfc, !UPT ;  /* 0x000100000a0a7892 */ /* 0x000fe4000f8efcff */
[----:B---3--:R-:W-:-:S04]  /*3900*/  UIADD3 UR4, UPT, UPT, UR4, 0x1f, URZ ;  /* 0x0000001f04047890 */ /* 0x008fc8000fffe0ff */
[----:B------:R-:W-:-:S04]  /*3910*/  USHF.R.S32.HI UR8, URZ, 0x1f, UR4 ;  /* 0x0000001fff087899 */ /* 0x000fc80008011404 */
[----:B------:R-:W-:Y:S02]  /*3920*/  ULEA.HI UR8, UR8, UR4, URZ, 0x5 ;  /* 0x0000000408087291 */ /* 0x000fe4000f8f28ff */
[----:B------:R-:W-:Y:S02]  /*3930*/  UIADD3 UR4, UPT, UPT, UR9, 0x1e280, URZ ;  /* 0x0001e28009047890 */ /* 0x000fe4000fffe0ff */
[----:B------:R-:W-:Y:S02]  /*3940*/  USHF.R.S32.HI UR8, URZ, 0x5, UR8 ;  /* 0x00000005ff087899 */ /* 0x000fe40008011408 */
[----:B------:R-:W-:Y:S02]  /*3950*/  USHF.R.U32.HI UR4, URZ, 0x4, UR4 ;  /* 0x00000004ff047899 */ /* 0x000fe40008011604 */
[----:B------:R-:W-:Y:S02]  /*3960*/  UISETP.LT.AND UP0, UPT, UR8, 0x1, UPT ;  /* 0x000000010800788c */ /* 0x000fe4000bf01270 */
[----:B------:R-:W-:-:S02]  /*3970*/  ULOP3.LUT UR4, UR4, 0x3fff, URZ, 0xc0, !UPT ;  /* 0x00003fff04047892 */ /* 0x000fc4000f8ec0ff */
[----:B------:R-:W-:Y:S02]  /*3980*/  USEL UR15, UR8, 0x1, !UP0 ;  /* 0x00000001080f7887 */ /* 0x000fe4000c000000 */
[----:B------:R-:W-:Y:S02]  /*3990*/  ULOP3.LUT UR4, UR4, 0x10000, URZ, 0xfc, !UPT ;  /* 0x0001000004047892 */ /* 0x000fe4000f8efcff */
[----:B------:R-:W-:Y:S01]  /*39a0*/  UIADD3 UR15, UPT, UPT, -UR15, URZ, URZ ;  /* 0x000000ff0f0f7290 */ /* 0x000fe2000fffe1ff */
[----:B--2---:R-:W-:-:S15]  /*39b0*/  R2UR UR12, R0 ;  /* 0x00000000000c72ca */ /* 0x004fde00000e0000 */
.L_x_75:
[----:B------:R-:W-:Y:S02]  /*39c0*/  LEA R0, R10, UR9, 0x3 ;  /* 0x000000090a007c11 */ /* 0x000fe4000f8e18ff */
[----:B------:R-:W-:Y:S02]  /*39d0*/  SHF.L.U32 R5, R9, 0x1f, RZ ;  /* 0x0000001f09057819 */ /* 0x000fe400000006ff */
[----:B------:R-:W-:Y:S01]  /*39e0*/  PLOP3.LUT P0, PT, PT, PT, UP4, 0x80, 0x8 ;  /* 0x000000000008781c */ /* 0x000fe20003f0f048 */
[----:B------:R-:W-:Y:S01]  /*39f0*/  VIADD R3, R0, 0x160 ;  /* 0x0000016000037836 */ /* 0x000fe20000000000 */
[----:B--2---:R-:W2:Y:S02]  /*3a00*/  SYNCS.PHASECHK.TRANS64.TRYWAIT P1, [R0+URZ+0x150], R5 ;  /* 0x00015005000075a7 */ /* 0x004ea400080211ff */
[----:B--2---:R-:W-:Y:S09]  /*3a10*/  @!P1 BRA `(.L_x_69) ;  /* 0x00000080005c9947 */ /* 0x004ff20003800000 */
.L_x_160:
[----:B------:R-:W-:Y:S01]  /*3a20*/  LEA R4, R10, UR9, 0x4 ;  /* 0x000000090a047c11 */ /* 0x000fe2000f8e20ff */
[----:B------:R-:W-:Y:S01]  /*3a30*/  @UP4 ULEA UR5, UR18, UR9, 0x3 ;  /* 0x0000000912054291 */ /* 0x000fe2000f8e18ff */
[----:B------:R-:W-:Y:S01]  /*3a40*/  PLOP3.LUT P1, PT, PT, PT, PT, 0x80, 0x8 ;  /* 0x000000000008781c */ /* 0x000fe20003f2f070 */
[----:B------:R-:W-:Y:S01]  /*3a50*/  ULEA UR14, UR11, UR9, 0x3 ;  /* 0x000000090b0e7291 */ /* 0x000fe2000f8e18ff */
[----:B------:R-:W-:Y:S02]  /*3a60*/  PRMT R3, RZ, 0x654, R3 ;  /* 0x00000654ff037816 */ /* 0x000fe40000000003 */
[----:B--2---:R-:W2:Y:S01]  /*3a70*/  LDS.128 R4, [R4+0x1c0] ;  /* 0x0001c00004047984 */ /* 0x004ea20000000c00 */
[----:B------:R-:W-:Y:S02]  /*3a80*/  @P0 SHF.L.U32 R2, R8, 0x1f, RZ ;  /* 0x0000001f08020819 */ /* 0x000fe400000006ff */
[----:B------:R-:W-:Y:S01]  /*3a90*/  SHF.L.U32 R0, R11, 0x1f, RZ ;  /* 0x0000001f0b007819 */ /* 0x000fe200000006ff */
[----:B------:R-:W-:Y:S01]  /*3aa0*/  @!PT LDS RZ, [RZ] ;  /* 0x00000000fffff984 */ /* 0x000fe20000000800 */
[----:B------:R-:W-:Y:S01]  /*3ab0*/  @!PT LDS RZ, [RZ] ;  /* 0x00000000fffff984 */ /* 0x000fe20000000800 */
[----:B------:R-:W-:Y:S01]  /*3ac0*/  @!PT LDS RZ, [RZ] ;  /* 0x00000000fffff984 */ /* 0x000fe20000000800 */
[----:B------:R-:W-:Y:S01]  /*3ad0*/  @!PT LDS RZ, [RZ] ;  /* 0x00000000fffff984 */ /* 0x000fe20000000800 */
[----:B------:R3:W-:Y:S06]  /*3ae0*/  MEMBAR.ALL.CTA ;  /* 0x0000000000007992 */ /* 0x0007ec0000008000 */
[----:B---3--:R-:W3:Y:S02]  /*3af0*/  FENCE.VIEW.ASYNC.S ;  /* 0x00000000000073c6 */ /* 0x008ee40000000000 */
[----:B---3--:R3:W-:Y:S01]  /*3b00*/  SYNCS.ARRIVE.TRANS64.RED.A1T0 RZ, [R3+URZ], RZ ;  /* 0x000000ff03ff79a7 */ /* 0x0087e200081004ff */
[----:B------:R3:W4:Y:S01]  /*3b10*/  @P0 SYNCS.PHASECHK.TRANS64.TRYWAIT P1, [UR5], R2 ;  /* 0x00000002ff0005a7 */ /* 0x0007220008021105 */
[----:B------:R-:W5:Y:S02]  /*3b20*/  SYNCS.PHASECHK.TRANS64.TRYWAIT P0, [UR14+0x180], R0 ;  /* 0x00018000ff0075a7 */ /* 0x000f64000800110e */
[----:B--2345:R-:W-:Y:S05]  /*3b30*/  @!P0 BRA `(.L_x_70) ;  /* 0x0000008000288947 */ /* 0x03cfea0003800000 */
.L_x_162:
[----:B------:R-:W-:Y:S01]  /*3b40*/  IADD3 R10, PT, PT, R10, 0x1, RZ ;  /* 0x000000010a0a7810 */ /* 0x000fe20007ffe0ff */
[----:B------:R-:W-:Y:S06]  /*3b50*/  BRA.U !UP4, `(.L_x_71) ;  /* 0x000000010c887547 */ /* 0x000fec000b800000 */
[----:B-1----:R-:W-:Y:S02]  /*3b60*/  UIMAD UR13, UR11, 0xb0, UR12 ;  /* 0x000000b00b0d78a4 */ /* 0x002fe4000f8e020c */
[----:B------:R-:W-:Y:S01]  /*3b70*/  UPLOP3.LUT UP2, UPT, UPT, UPT, UPT, 0x40, 0x4 ;  /* 0x000000000004789c */ /* 0x000fe20003f4e870 */
[----:B------:R-:W-:Y:S01]  /*3b80*/  UMOV UR17, UR15 ;  /* 0x0000000f00117c82 */ /* 0x000fe20008000000 */
[----:B------:R-:W-:Y:S01]  /*3b90*/  UMOV UR16, UR8 ;  /* 0x0000000800107c82 */ /* 0x000fe20008000000 */
[----:B------:R-:W-:-:S08]  /*3ba0*/  UMOV UR5, UR18 ;  /* 0x0000001200057c82 */ /* 0x000fd00008000000 */
.L_x_74:
[----:B------:R-:W-:Y:S02]  /*3bb0*/  UIADD3 UR17, UPT, UPT, UR17, 0x1, URZ ;  /* 0x0000000111117890 */ /* 0x000fe4000fffe0ff */
[----:B---3--:R-:W-:Y:S02]  /*3bc0*/  ULEA UR7, UR5, UR9, 0x3 ;  /* 0x0000000905077291 */ /* 0x008fe4000f8e18ff */
[----:B------:R-:W-:Y:S01]  /*3bd0*/  UISETP.NE.AND UP3, UPT, UR17, URZ, UPT ;  /* 0x000000ff1100728c */ /* 0x000fe2000bf65270 */
[----:B----4-:R-:W-:Y:S10]  /*3be0*/  @P1 BRA `(.L_x_72) ;  /* 0x00000000000c1947 */ /* 0x010ff40003800000 */
[----:B--2---:R-:W-:Y:S04]  /*3bf0*/  SHF.L.U32 R3, R8, 0x1f, RZ ;  /* 0x0000001f08037819 */ /* 0x004fe800000006ff */
[----:B------:R-:W1:Y:S02]  /*3c00*/  SYNCS.PHASECHK.TRANS64.TRYWAIT P0, [UR7], R3 ;  /* 0x00000003ff0075a7 */ /* 0x000e640008001107 */
[----:B-1----:R-:W-:Y:S05]  /*3c10*/  @!P0 BRA `(.L_x_73) ;  /* 0x0000008000088947 */ /* 0x002fea0003800000 */
.L_x_72:
[----:B------:R-:W-:Y:S01]  /*3c20*/  UISETP.NE.AND UP0, UPT, UR16, 0x1, UPT ;  /* 0x000000011000788c */ /* 0x000fe2000bf05270 */
[----:B------:R-:W-:Y:S01]  /*3c30*/  PLOP3.LUT P1, PT, PT, PT, PT, 0x80, 0x8 ;  /* 0x000000000008781c */ /* 0x000fe20003f2f070 */
[----:B------:R-:W-:Y:S02]  /*3c40*/  UIADD3 UR18, UPT, UPT, UR5, 0x1, URZ ;  /* 0x0000000105127890 */ /* 0x000fe4000fffe0ff */
[----:B------:R-:W-:Y:S02]  /*3c50*/  UIMAD UR6, UR5, 0x160, UR4 ;  /* 0x00000160050678a4 */ /* 0x000fe4000f8e0204 */
[----:B------:R-:W-:Y:S01]  /*3c60*/  UISETP.NE.AND UP1, UPT, UR18, 0x13, UPT ;  /* 0x000000131200788c */ /* 0x000fe2000bf25270 */
[----:B------:R-:W-:Y:S01]  /*3c70*/  PLOP3.LUT P0, PT, PT, PT, UP0, 0x80, 0x8 ;  /* 0x000000000008781c */ /* 0x000fe20003f0f008 */
[----:B------:R-:W-:Y:S02]  /*3c80*/  UIADD3 UR16, UPT, UPT, UR16, -0x1, URZ ;  /* 0xffffffff10107890 */ /* 0x000fe4000fffe0ff */
[----:B------:R-:W-:Y:S02]  /*3c90*/  USEL UR22, URZ, 0x1, UP1 ;  /* 0x00000001ff167887 */ /* 0x000fe40008800000 */
[----:B------:R-:W-:Y:S01]  /*3ca0*/  USEL UR18, UR18, URZ, UP1 ;  /* 0x000000ff12127287 */ /* 0x000fe20008800000 */
[----:B------:R-:W-:Y:S03]  /*3cb0*/  UMOV UR23, 0xc0004010 ;  /* 0xc000401000177882 */ /* 0x000fe60000000000 */
[----:B------:R-:W-:Y:S01]  /*3cc0*/  @UP0 ULEA UR19, UR18, UR9, 0x3 ;  /* 0x0000000912130291 */ /* 0x000fe2000f8e18ff */
[----:B------:R-:W-:Y:S01]  /*3cd0*/  LOP3.LUT R8, R8, UR22, RZ, 0x3c, !PT ;  /* 0x0000001608087c12 */ /* 0x000fe2000f8e3cff */
[----:B------:R-:W-:Y:S03]  /*3ce0*/  ULEA UR22, UR5, UR10, 0x8 ;  /* 0x0000000a05167291 */ /* 0x000fe6000f8e40ff */
[----:B-12---:R-:W-:Y:S01]  /*3cf0*/  @P0 SHF.L.U32 R0, R8, 0x1f, RZ ;  /* 0x0000001f08000819 */ /* 0x006fe200000006ff */
[----:B------:R-:W-:Y:S03]  /*3d00*/  UMOV UR5, UR18 ;  /* 0x0000001200057c82 */ /* 0x000fe60008000000 */
[----:B------:R3:W4:Y:S01]  /*3d10*/  @P0 SYNCS.PHASECHK.TRANS64.TRYWAIT P1, [UR19], R0 ;  /* 0x00000000ff0005a7 */ /* 0x0007220008021113 */
[----:B------:R-:W-:Y:S03]  /*3d20*/  UIADD3 UR19, UPT, UPT, UR7, 0x98, URZ ;  /* 0x0000009807137890 */ /* 0x000fe6000fffe0ff */
[----:B------:R-:W-:Y:S02]  /*3d30*/  UMOV UR7, 0xc0004010 ;  /* 0xc000401000077882 */ /* 0x000fe40000000000 */
[----:B------:R3:W-:Y:S01]  /*3d40*/  UTCQMMA gdesc[UR22], gdesc[UR6], tmem[UR13], tmem[UR20], idesc[UR21], UP2 ;  /* 0x00ff1406160075ea */ /* 0x0007e2000900030d */
[----:B------:R-:W-:Y:S03]  /*3d50*/  UPLOP3.LUT UP2, UPT, UPT, UPT, UPT, 0x80, 0x8 ;  /* 0x000000000008789c */ /* 0x000fe60003f4f070 */
[----:B------:R3:W-:Y:S01]  /*3d60*/  UTCBAR [UR19], URZ ;  /* 0x000000ff130073e9 */ /* 0x0007e200080000ff */
[----:B------:R-:W-:Y:S07]  /*3d70*/  BRA.U UP3, `(.L_x_74) ;  /* 0xfffffffd038c7547 */ /* 0x000fee000b83ffff */
.L_x_71:
[----:B------:R-:W-:Y:S01]  /*3d80*/  UIADD3 UR11, UPT, UPT, UR11, 0x1, URZ ;  /* 0x000000010b0b7890 */ /* 0x000fe2000fffe0ff */
[----:B------:R-:W-:Y:S01]  /*3d90*/  LOP3.LUT P0, RZ, R6, 0x1, RZ, 0xc0, !PT ;  /* 0x0000000106ff7812 */ /* 0x000fe2000780c0ff */
[----:B------:R-:W-:Y:S01]  /*3da0*/  UIADD3 UR14, UPT, UPT, UR14, 0x170, URZ ;  /* 0x000001700e0e7890 */ /* 0x000fe2000fffe0ff */
[----:B----4-:R-:W-:Y:S01]  /*3db0*/  ISETP.NE.AND P1, PT, R10, 0x2, PT ;  /* 0x000000020a00780c */ /* 0x010fe20003f25270 */
[----:B------:R-:W-:-:S03]  /*3dc0*/  UISETP.NE.AND UP0, UPT, UR11, 0x2, UPT ;  /* 0x000000020b00788c */ /* 0x000fc6000bf05270 */
[----:B--23--:R-:W-:Y:S01]  /*3dd0*/  SEL R0, RZ, 0x1, P1 ;  /* 0x00000001ff007807 */ /* 0x00cfe20000800000 */
[----:B------:R-:W-:Y:S01]  /*3de0*/  USEL UR5, URZ, 0x1, UP0 ;  /* 0x00000001ff057887 */ /* 0x000fe20008000000 */
[----:B------:R-:W-:Y:S01]  /*3df0*/  SEL R10, R10, RZ, P1 ;  /* 0x000000ff0a0a7207 */ /* 0x000fe20000800000 */
[----:B------:R-:W-:Y:S01]  /*3e00*/  USEL UR11, UR11, URZ, UP0 ;  /* 0x000000ff0b0b7287 */ /* 0x000fe20008000000 */
[----:B------:R2:W-:Y:S01]  /*3e10*/  UTCBAR [UR14], URZ ;  /* 0x000000ff0e0073e9 */ /* 0x0005e200080000ff */
[----:B------:R-:W-:Y:S02]  /*3e20*/  LOP3.LUT R9, R9, R0, RZ, 0x3c, !PT ;  /* 0x0000000009097212 */ /* 0x000fe400078e3cff */
[----:B------:R-:W-:Y:S01]  /*3e30*/  LOP3.LUT R11, R11, UR5, RZ, 0x3c, !PT ;  /* 0x000000050b0b7c12 */ /* 0x000fe2000f8e3cff */
[----:B------:R-:W-:Y:S07]  /*3e40*/  @P0 BRA `(.L_x_75) ;  /* 0xfffffff800dc0947 */ /* 0x000fee000383ffff */
[----:B------:R-:W3:Y:S01]  /*3e50*/  S2UR UR4, SR_CgaCtaId ;  /* 0x00000000000479c3 */ /* 0x000ee20000008800 */
[----:B------:R-:W-:Y:S01]  /*3e60*/  ELECT P0, URZ, PT ;  /* 0x0000000000ff782f */ /* 0x000fe20003800000 */
[----:B------:R-:W-:Y:S01]  /*3e70*/  IMAD.MOV.U32 R0, RZ, RZ, 0x1 ;  /* 0x00000001ff007424 */ /* 0x000fe200078e00ff */
[----:B------:R-:W-:Y:S01]  /*3e80*/  UIADD3 UR9, UPT, UPT, UR9, 0x180, URZ ;  /* 0x0000018009097890 */ /* 0x000fe2000fffe0ff */
[----:B------:R-:W-:Y:S01]  /*3e90*/  SHF.L.U32 R3, R11, 0x1f, RZ ;  /* 0x0000001f0b037819 */ /* 0x000fe200000006ff */
[----:B------:R-:W-:-:S03]  /*3ea0*/  UMOV UR5, 0x40 ;  /* 0x0000004000057882 */ /* 0x000fc60000000000 */
[----:B------:R-:W-:Y:S01]  /*3eb0*/  UVIRTCOUNT.DEALLOC.SMPOOL 0x80 ;  /* 0x000000800000784c */ /* 0x000fe20000000000 */
[----:B---3--:R-:W-:Y:S02]  /*3ec0*/  ULEA UR4, UR4, UR5, 0x18 ;  /* 0x0000000504047291 */ /* 0x008fe4000f8ec0ff */
[----:B------:R-:W-:-:S07]  /*3ed0*/  ULEA UR5, UR11, UR9, 0x3 ;  /* 0x000000090b057291 */ /* 0x000fce000f8e18ff */
[----:B------:R3:W-:Y:S02]  /*3ee0*/  @P0 STS.U8 [UR4+0x1c], R0 ;  /* 0x00001c00ff000988 */ /* 0x0007e40008000004 */
[----:B------:R-:W4:Y:S02]  /*3ef0*/  SYNCS.PHASECHK.TRANS64.TRYWAIT P0, [UR5], R3 ;  /* 0x00000003ff0075a7 */ /* 0x000f240008001105 */
[----:B---34-:R-:W-:Y:S05]  /*3f00*/  @!P0 BRA `(.L_x_76) ;  /* 0x0000007c00648947 */ /* 0x018fea0003800000 */
.L_x_165:
[----:B------:R-:W-:-:S04]  /*3f10*/  UIADD3 UR6, UPT, UPT, UR11, 0x1, URZ ;  /* 0x000000010b067890 */ /* 0x000fc8000fffe0ff */
[----:B------:R-:W-:-:S04]  /*3f20*/  UISETP.NE.AND UP0, UPT, UR6, 0x2, UPT ;  /* 0x000000020600788c */ /* 0x000fc8000bf05270 */
[----:B------:R-:W-:Y:S02]  /*3f30*/  USEL UR5, URZ, 0x1, UP0 ;  /* 0x00000001ff057887 */ /* 0x000fe40008000000 */
[----:B------:R-:W-:-:S04]  /*3f40*/  USEL UR6, UR6, URZ, UP0 ;  /* 0x000000ff06067287 */ /* 0x000fc80008000000 */
[----:B------:R-:W-:Y:S01]  /*3f50*/  ULEA UR6, UR6, UR9, 0x3 ;  /* 0x0000000906067291 */ /* 0x000fe2000f8e18ff */
[----:B---3--:R-:W-:-:S04]  /*3f60*/  LOP3.LUT R3, R11, UR5, RZ, 0x3c, !PT ;  /* 0x000000050b037c12 */ /* 0x008fc8000f8e3cff */
[----:B------:R-:W-:-:S04]  /*3f70*/  SHF.L.U32 R3, R3, 0x1f, RZ ;  /* 0x0000001f03037819 */ /* 0x000fc800000006ff */
[----:B------:R-:W3:Y:S02]  /*3f80*/  SYNCS.PHASECHK.TRANS64.TRYWAIT P0, [UR6], R3 ;  /* 0x00000003ff0075a7 */ /* 0x000ee40008001106 */
[----:B---3--:R-:W-:Y:S05]  /*3f90*/  @!P0 BRA `(.L_x_77) ;  /* 0x0000007c00588947 */ /* 0x008fea0003800000 */
.L_x_167:
[----:B------:R-:W-:Y:S01]  /*3fa0*/  NOP ;  /* 0x0000000000007918 */ /* 0x000fe20000000000 */
[----:B---3--:R-:W3:Y:S01]  /*3fb0*/  LDS R0, [UR4+0x14] ;  /* 0x00001404ff007984 */ /* 0x008ee20008000800 */
[----:B------:R-:W-:Y:S01]  /*3fc0*/  ULOP3.LUT UR6, UR12, 0xffff, URZ, 0xc0, !UPT ;  /* 0x0000ffff0c067892 */ /* 0x000fe2000f8ec0ff */
[----:B------:R-:W-:Y:S01]  /*3fd0*/  UMOV UR8, 0xffff ;  /* 0x0000ffff00087882 */ /* 0x000fe20000000000 */
[----:B------:R-:W-:Y:S02]  /*3fe0*/  UMOV UR5, 0x1 ;  /* 0x0000000100057882 */ /* 0x000fe40000000000 */
[----:B------:R-:W-:-:S04]  /*3ff0*/  USHF.R.U32.HI UR6, URZ, 0x5, UR6 ;  /* 0x00000005ff067899 */ /* 0x000fc80008011606 */
[----:B------:R-:W-:Y:S02]  /*4000*/  USHF.L.U32 UR8, UR8, UR6, URZ ;  /* 0x0000000608087299 */ /* 0x000fe400080006ff */
[----:B------:R-:W-:-:S04]  /*4010*/  USHF.L.U32 UR5, UR5, UR6, URZ ;  /* 0x0000000605057299 */ /* 0x000fc800080006ff */
[----:B---3--:R-:W-:-:S04]  /*4020*/  LOP3.LUT R0, R0, UR8, RZ, 0xc0, !PT ;  /* 0x0000000800007c12 */ /* 0x008fc8000f8ec0ff */
[----:B------:R-:W-:-:S13]  /*4030*/  ISETP.NE.AND P0, PT, R0, UR8, PT ;  /* 0x0000000800007c0c */ /* 0x000fda000bf05270 */
[----:B------:R-:W-:Y:S05]  /*4040*/  @P0 BRA `(.L_x_78) ;  /* 0x0000000000580947 */ /* 0x000fea0003800000 */
[----:B------:R-:W3:Y:S02]  /*4050*/  LDS R0, [UR4+0x18] ;  /* 0x00001804ff007984 */ /* 0x000ee40008000800 */
[----:B---3--:R-:W-:-:S04]  /*4060*/  LOP3.LUT R0, R0, UR5, RZ, 0xc0, !PT ;  /* 0x0000000500007c12 */ /* 0x008fc8000f8ec0ff */
[----:B------:R-:W-:-:S13]  /*4070*/  ISETP.NE.AND P0, PT, R0, UR5, PT ;  /* 0x0000000500007c0c */ /* 0x000fda000bf05270 */
[----:B------:R-:W-:Y:S05]  /*4080*/  @P0 BRA `(.L_x_79) ;  /* 0x00000000003c0947 */ /* 0x000fea0003800000 */
[----:B------:R-:W3:Y:S01]  /*4090*/  S2R R2, SR_LANEID ;  /* 0x0000000000027919 */ /* 0x000ee20000000000 */
[----:B------:R-:W-:Y:S01]  /*40a0*/  ULOP3.LUT UR8, URZ, UR8, URZ, 0x33, !UPT ;  /* 0x00000008ff087292 */ /* 0x000fe2000f8e33ff */
[----:B------:R-:W-:Y:S01]  /*40b0*/  LOP3.LUT R4, RZ, UR5, RZ, 0x33, !PT ;  /* 0x00000005ff047c12 */ /* 0x000fe2000f8e33ff */
[----:B------:R-:W-:Y:S02]  /*40c0*/  VOTEU.ANY UR7, UPT, PT ;  /* 0x0000000000077886 */ /* 0x000fe400038e0100 */
[----:B------:R-:W-:Y:S01]  /*40d0*/  UFLO.U32 UR7, UR7 ;  /* 0x00000007000772bd */ /* 0x000fe200080e0000 */
[----:B------:R-:W4:Y:S01]  /*40e0*/  REDUX UR5, R4 ;  /* 0x00000000040573c4 */ /* 0x000f220000000000 */
[----:B------:R-:W-:-:S06]  /*40f0*/  IMAD.U32 R0, RZ, RZ, UR8 ;  /* 0x00000008ff007e24 */ /* 0x000fcc000f8e00ff */
[----:B------:R1:W-:Y:S01]  /*4100*/  UTCATOMSWS.AND URZ, UR8 ;  /* 0x0000000800ff79e3 */ /* 0x0003e20008000000 */
[----:B------:R-:W5:Y:S01]  /*4110*/  REDUX UR6, R0 ;  /* 0x00000000000673c4 */ /* 0x000f620000000000 */
[----:B---3--:R-:W-:Y:S01]  /*4120*/  ISETP.EQ.U32.AND P0, PT, R2, UR7, PT ;  /* 0x0000000702007c0c */ /* 0x008fe2000bf02070 */
[----:B----4-:R-:W-:Y:S01]  /*4130*/  IMAD.U32 R2, RZ, RZ, UR5 ;  /* 0x00000005ff027e24 */ /* 0x010fe2000f8e00ff */
[----:B-----5:R-:W-:-:S11]  /*4140*/  MOV R3, UR6 ;  /* 0x0000000600037c02 */ /* 0x020fd60008000f00 */
[----:B------:R3:W-:Y:S04]  /*4150*/  @P0 ATOMS.AND RZ, [UR4+0x14], R3 ;  /* 0x00001403ffff098c */ /* 0x0007e8000a800004 */
[----:B------:R3:W-:Y:S01]  /*4160*/  @P0 ATOMS.AND RZ, [UR4+0x18], R2 ;  /* 0x00001802ffff098c */ /* 0x0007e2000a800004 */
[----:B-1----:R-:W-:Y:S05]  /*4170*/  BRA `(.L_x_80) ;  /* 0x0000000000147947 */ /* 0x002fea0003800000 */
.L_x_79:
[----:B------:R-:W-:Y:S02]  /*4180*/  MOV R2, 0x41a0 ;  /* 0x000041a000027802 */ /* 0x000fe40000000f00 */
[----:B-12---:R-:W-:Y:S05]  /*4190*/  CALL.REL.NOINC `($__internal_0_$__cuda_sm10x_tcgen05_guardrail_trap_col_being_dealloced_not_returned_by_alloc) ;  /* 0x0000007c008c7944 */ /* 0x006fea0003c00000 */
[----:B------:R-:W-:Y:S05]  /*41a0*/  BRA `(.L_x_80) ;  /* 0x0000000000087947 */ /* 0x000fea0003800000 */
.L_x_78:
[----:B------:R-:W-:Y:S02]  /*41b0*/  MOV R2, 0x41d0 ;  /* 0x000041d000027802 */ /* 0x000fe40000000f00 */
[----:B-12---:R-:W-:Y:S05]  /*41c0*/  CALL.REL.NOINC `($__internal_2_$__cuda_sm10x_tcgen05_guardrail_trap_unallocated_columns_being_dealloced) ;  /* 0x0000007c00987944 */ /* 0x006fea0003c00000 */
.L_x_80:
[----:B------:R-:W-:Y:S01]  /*41d0*/  NOP ;  /* 0x0000000000007918 */ /* 0x000fe20000000000 */
[----:B--2---:R-:W-:Y:S05]  /*41e0*/  EXIT ;  /* 0x000000000000794d */ /* 0x004fea0003800000 */
.L_x_64:
[----:B------:R-:W-:-:S09]  /*41f0*/  UISETP.NE.OR UP0, UPT, UR12, 0x3, !UP3 ;  /* 0x000000030c00788c */ /* 0x000fd2000df05670 */
[----:B------:R-:W-:Y:S05]  /*4200*/  BRA.U UP0, `(.L_x_81) ;  /* 0x0000000d00d47547 */ /* 0x000fea000b800000 */
[----:B------:R-:W2:Y:S01]  /*4210*/  LDCU.64 UR6, c[0x0][0x888] ;  /* 0x00011100ff0677ac */ /* 0x000ea20008000a00 */
[----:B------:R-:W-:Y:S02]  /*4220*/  HFMA2 R9, -RZ, RZ, 0, 0 ;  /* 0x00000000ff097431 */ /* 0x000fe400000001ff */
[----:B------:R-:W-:Y:S01]  /*4230*/  IMAD.MOV.U32 R11, RZ, RZ, 0x1 ;  /* 0x00000001ff0b7424 */ /* 0x000fe200078e00ff */
[----:B------:R-:W-:Y:S01]  /*4240*/  MOV R8, 0x5800 ;  /* 0x0000580000087802 */ /* 0x000fe20000000f00 */
[----:B------:R-:W3:Y:S01]  /*4250*/  LDCU UR38, c[0x0][0x370] ;  /* 0x00006e00ff2677ac */ /* 0x000ee20008000800 */
[----:B------:R-:W-:Y:S01]  /*4260*/  IMAD.MOV.U32 R10, RZ, RZ, RZ ;  /* 0x000000ffff0a7224 */ /* 0x000fe200078e00ff */
[----:B------:R-:W4:Y:S01]  /*4270*/  LDCU.64 UR22, c[0x0][0x890] ;  /* 0x00011200ff1677ac */ /* 0x000f220008000a00 */
[----:B------:R-:W3:Y:S01]  /*4280*/  LDCU.128 UR48, c[0x0][0xb10] ;  /* 0x00016200ff3077ac */ /* 0x000ee20008000c00 */
[----:B------:R-:W5:Y:S01]  /*4290*/  LDCU UR37, c[0x0][0x374] ;  /* 0x00006e80ff2577ac */ /* 0x000f620008000800 */
[----:B------:R-:W5:Y:S01]  /*42a0*/  LDCU UR14, c[0x0][0xb0c] ;  /* 0x00016180ff0e77ac */ /* 0x000f620008000800 */
[----:B------:R-:W5:Y:S01]  /*42b0*/  LDCU UR30, c[0x0][0xb20] ;  /* 0x00016400ff1e77ac */ /* 0x000f620008000800 */
[----:B------:R-:W5:Y:S01]  /*42c0*/  LDCU UR4, c[0x0][0xb30] ;  /* 0x00016600ff0477ac */ /* 0x000f620008000800 */
[----:B--2---:R-:W-:Y:S01]  /*42d0*/  UISETP.NE.U32.AND UP0, UPT, UR6, URZ, UPT ;  /* 0x000000ff0600728c */ /* 0x004fe2000bf05070 */
[----:B------:R-:W-:Y:S01]  /*42e0*/  UMOV UR31, 0x400 ;  /* 0x00000400001f7882 */ /* 0x000fe20000000000 */
[----:B---3--:R-:W-:-:S02]  /*42f0*/  UIMAD.WIDE.U32 UR10, UR38, UR48, URZ ;  /* 0x00000030260a72a5 */ /* 0x008fc4000f8e00ff */
[----:B------:R-:W-:Y:S02]  /*4300*/  ULEA UR31, UR5, UR31, 0x18 ;  /* 0x0000001f051f7291 */ /* 0x000fe4000f8ec0ff */
[----:B------:R-:W-:Y:S02]  /*4310*/  UISETP.NE.AND.EX UP6, UPT, UR7, URZ, UPT, UP0 ;  /* 0x000000ff0700728c */ /* 0x000fe4000bfc5300 */
[----:B-1----:R-:W-:Y:S02]  /*4320*/  UISETP.NE.AND UP0, UPT, UR13, 0x1, UPT ;  /* 0x000000010d00788c */ /* 0x002fe4000bf05270 */
[----:B----4-:R-:W-:Y:S02]  /*4330*/  UISETP.NE.U32.AND UP0, UPT, UR22, URZ, UPT ;  /* 0x000000ff1600728c */ /* 0x010fe4000bf05070 */
[----:B------:R-:W-:Y:S02]  /*4340*/  UIADD3 UR39, UPT, UPT, UR31, 0x130, URZ ;  /* 0x000001301f277890 */ /* 0x000fe4000fffe0ff */
[----:B-----5:R-:W-:-:S02]  /*4350*/  UIMAD.WIDE.U32 UR8, UR37, UR51, URZ ;  /* 0x00000033250872a5 */ /* 0x020fc4000f8e00ff */
[----:B------:R-:W-:Y:S02]  /*4360*/  UISETP.GE.AND UP3, UPT, UR13, 0x1, UPT ;  /* 0x000000010d00788c */ /* 0x000fe4000bf66270 */
[----:B------:R-:W-:Y:S01]  /*4370*/  UISETP.NE.AND.EX UP5, UPT, UR23, URZ, UPT, UP0 ;  /* 0x000000ff1700728c */ /* 0x000fe2000bfa5300 */
[----:B------:R-:W1:Y:S01]  /*4380*/  LDCU.64 UR56, c[0x0][0x348] ;  /* 0x00006900ff3877ac */ /* 0x000e620008000a00 */
[----:B------:R-:W-:Y:S01]  /*4390*/  UPLOP3.LUT UP1, UPT, UPT, UPT, UPT, 0x40, 0x4 ;  /* 0x000000000004789c */ /* 0x000fe20003f2e870 */
[----:B------:R-:W2:Y:S01]  /*43a0*/  LDCU.64 UR6, c[0x0][0xb28] ;  /* 0x00016500ff0677ac */ /* 0x000ea20008000a00 */
[----:B------:R-:W-:Y:S02]  /*43b0*/  UISETP.NE.AND UP3, UPT, UR14, 0x1, UPT ;  /* 0x000000010e00788c */ /* 0x000fe4000bf65270 */
[----:B------:R-:W-:Y:S02]  /*43c0*/  UPRMT UR39, UR5, 0x654, UR39 ;  /* 0x0000065405277896 */ /* 0x000fe40008000027 */
[----:B------:R-:W-:-:S02]  /*43d0*/  USHF.R.U32.HI UR53, URZ, UR49, UR11 ;  /* 0x00000031ff357299 */ /* 0x000fc4000801160b */
[----:B------:R-:W-:Y:S02]  /*43e0*/  USHF.R.U32.HI UR52, URZ, UR30, UR9 ;  /* 0x0000001eff347299 */ /* 0x000fe40008011609 */
[----:B------:R-:W-:Y:S02]  /*43f0*/  UISETP.NE.AND UP0, UPT, UR50, 0x1, UPT ;  /* 0x000000013200788c */ /* 0x000fe4000bf05270 */
[----:B------:R-:W-:-:S11]  /*4400*/  UISETP.NE.AND UP4, UPT, UR4, 0x1, UPT ;  /* 0x000000010400788c */ /* 0x000fd6000bf85270 */
.L_x_89:
[C---:B---3--:R-:W-:Y:S02]  /*4410*/  LEA R3, R10.reuse, UR31, 0x3 ;  /* 0x0000001f0a037c11 */ /* 0x048fe4000f8e18ff */
[----:B------:R-:W-:Y:S02]  /*4420*/  SHF.L.U32 R0, R9, 0x1f, RZ ;  /* 0x0000001f09007819 */ /* 0x000fe400000006ff */
[----:B------:R-:W-:Y:S02]  /*4430*/  LEA R5, R10, UR31, 0x4 ;  /* 0x0000001f0a057c11 */ /* 0x000fe4000f8e20ff */
[----:B------:R-:W3:Y:S02]  /*4440*/  SYNCS.PHASECHK.TRANS64.TRYWAIT P0, [R3+URZ+0x150], R0 ;  /* 0x00015000030075a7 */ /* 0x000ee400080011ff */
[----:B---34-:R-:W-:Y:S05]  /*4450*/  @!P0 BRA `(.L_x_82) ;  /* 0x0000007800408947 */ /* 0x018fea0003800000 */
.L_x_168:
[----:B------:R-:W4:Y:S01]  /*4460*/  LDS.128 R4, [R5+0x1c0] ;  /* 0x0001c00005047984 */ /* 0x000f220000000c00 */
[----:B------:R-:W-:Y:S01]  /*4470*/  UISETP.GE.AND UP0, UPT, UR13, 0x1, UPT ;  /* 0x000000010d00788c */ /* 0x000fe2000bf06270 */
[----:B------:R-:W-:Y:S01]  /*4480*/  @!PT LDS RZ, [RZ] ;  /* 0x00000000fffff984 */ /* 0x000fe20000000800 */
[----:B------:R-:W-:Y:S01]  /*4490*/  @!PT LDS RZ, [RZ] ;  /* 0x00000000fffff984 */ /* 0x000fe20000000800 */
[----:B------:R-:W-:Y:S01]  /*44a0*/  @!PT LDS RZ, [RZ] ;  /* 0x00000000fffff984 */ /* 0x000fe20000000800 */
[----:B------:R-:W-:Y:S01]  /*44b0*/  @!PT LDS RZ, [RZ] ;  /* 0x00000000fffff984 */ /* 0x000fe20000000800 */
[----:B------:R5:W-:Y:S06]  /*44c0*/  MEMBAR.ALL.CTA ;  /* 0x0000000000007992 */ /* 0x000bec0000008000 */
[----:B-----5:R-:W5:Y:S01]  /*44d0*/  FENCE.VIEW.ASYNC.S ;  /* 0x00000000000073c6 */ /* 0x020f620000000000 */
[----:B----4-:R-:W-:Y:S11]  /*44e0*/  LOP3.LUT P0, RZ, R6, 0x1, RZ, 0xc0, !PT ;  /* 0x0000000106ff7812 */ /* 0x010ff6000780c0ff */
[----:B------:R-:W-:Y:S02]  /*44f0*/  @!UPT UIADD3 URZ, UPT, UPT, URZ, URZ, URZ ;  /* 0x000000fffffff290 */ /* 0x000fe4000fffe0ff */
[----:B-----5:R-:W-:Y:S01]  /*4500*/  VOTEU.ANY UP3, P0 ;  /* 0x0000000000ff7886 */ /* 0x020fe20000060100 */
[----:B------:R-:W-:Y:S11]  /*4510*/  PLOP3.LUT P0, PT, PT, PT, UP3, 0x80, 0x8 ;  /* 0x000000000008781c */ /* 0x000ff60003f0f038 */
[----:B------:R-:W-:Y:S02]  /*4520*/  @!UPT UIADD3 URZ, UPT, UPT, URZ, URZ, URZ ;  /* 0x000000fffffff290 */ /* 0x000fe4000fffe0ff */
[----:B---3--:R-:W-:Y:S02]  /*4530*/  @P0 SHF.R.U32.HI R0, RZ, 0x10, R5 ;  /* 0x00000010ff000819 */ /* 0x008fe40000011605 */
[----:B------:R-:W-:Y:S02]  /*4540*/  @P0 MOV R2, R4 ;  /* 0x0000000400020202 */ /* 0x000fe40000000f00 */
[----:B------:R-:W-:Y:S01]  /*4550*/  @P0 R2UR UR4, R0 ;  /* 0x00000000000402ca */ /* 0x000fe200000e0000 */
[----:B------:R-:W-:Y:S01]  /*4560*/  VIADD R0, R3, 0x160 ;  /* 0x0000016003007836 */ /* 0x000fe20000000000 */
[----:B------:R-:W-:Y:S02]  /*4570*/  @P0 LOP3.LUT R4, R5, 0xffff, RZ, 0xc0, !PT ;  /* 0x0000ffff05040812 */ /* 0x000fe400078ec0ff */
[----:B------:R-:W-:Y:S02]  /*4580*/  @P0 R2UR UR8, R2 ;  /* 0x00000000020802ca */ /* 0x000fe400000e0000 */
[----:B------:R-:W-:Y:S02]  /*4590*/  PRMT R0, RZ, 0x654, R0 ;  /* 0x00000654ff007816 */ /* 0x000fe40000000000 */
[----:B------:R-:W-:Y:S02]  /*45a0*/  @P0 R2UR UR5, R4 ;  /* 0x00000000040502ca */ /* 0x000fe400000e0000 */
[----:B------:R3:W-:Y:S03]  /*45b0*/  SYNCS.ARRIVE.TRANS64.RED.A1T0 RZ, [R0+URZ], RZ ;  /* 0x000000ff00ff79a7 */ /* 0x0007e600081004ff */
[----:B------:R-:W-:Y:S04]  /*45c0*/  @UP3 UMOV UR54, UR4 ;  /* 0x0000000400363c82 */ /* 0x000fe80008000000 */
[----:B------:R-:W-:Y:S04]  /*45d0*/  @UP3 UMOV UR21, UR8 ;  /* 0x0000000800153c82 */ /* 0x000fe80008000000 */
[----:B------:R-:W-:Y:S01]  /*45e0*/  @UP3 UMOV UR15, UR5 ;  /* 0x00000005000f3c82 */ /* 0x000fe20008000000 */
[----:B------:R-:W-:Y:S05]  /*45f0*/  BRA.U !UP0, `(.L_x_83) ;  /* 0x0000000108b47547 */ /* 0x000fea000b800000 */
[----:B------:R-:W-:Y:S02]  /*4600*/  UP2UR UR20, UPR, URZ, 0x4 ;  /* 0x00000004ff147883 */ /* 0x000fe40008000000 */
[----:B------:R-:W-:Y:S02]  /*4610*/  UISETP.NE.AND UP2, UPT, UR50, 0x1, UPT ;  /* 0x000000013200788c */ /* 0x000fe4000bf45270 */
[----:B------:R-:W-:Y:S02]  /*4620*/  UP2UR UR18, UPR, URZ, 0x2 ;  /* 0x00000002ff127883 */ /* 0x000fe40008000000 */
[----:B------:R-:W-:Y:S02]  /*4630*/  USEL UR4, UR37, UR52, !UP2 ;  /* 0x0000003425047287 */ /* 0x000fe4000d000000 */
[----:B------:R-:W-:Y:S02]  /*4640*/  UIMAD.WIDE.U32 UR24, UR15, UR51, URZ ;  /* 0x000000330f1872a5 */ /* 0x000fe4000f8e00ff */
[----:B------:R-:W-:Y:S02]  /*4650*/  UISETP.NE.AND UP1, UPT, UR13, 0x1, UPT ;  /* 0x000000010d00788c */ /* 0x000fe4000bf25270 */
[----:B--2---:R-:W-:Y:S02]  /*4660*/  UIMAD.WIDE.U32 UR32, UR4, UR6, URZ ;  /* 0x00000006042072a5 */ /* 0x004fe4000f8e00ff */
[----:B------:R-:W-:Y:S02]  /*4670*/  UISETP.NE.AND UP0, UPT, UR14, 0x1, UPT ;  /* 0x000000010e00788c */ /* 0x000fe4000bf05270 */
[----:B------:R-:W-:Y:S02]  /*4680*/  UIMAD.WIDE.U32 UR34, UR21, UR48, URZ ;  /* 0x00000030152272a5 */ /* 0x000fe4000f8e00ff */
[----:B------:R-:W-:Y:S01]  /*4690*/  USEL UR9, UR38, UR53, !UP0 ;  /* 0x0000003526097287 */ /* 0x000fe2000c000000 */
[----:B------:R-:W-:Y:S01]  /*46a0*/  UMOV UR19, UR25 ;  /* 0x0000001900137c82 */ /* 0x000fe20008000000 */
[----:B------:R-:W-:Y:S01]  /*46b0*/  UMOV UR25, UR33 ;  /* 0x0000002100197c82 */ /* 0x000fe20008000000 */
[----:B------:R-:W-:Y:S02]  /*46c0*/  USHF.R.U32.HI UR24, URZ, UR30, UR19 ;  /* 0x0000001eff187299 */ /* 0x000fe40008011613 */
[----:B------:R-:W-:Y:S02]  /*46d0*/  UIMAD.WIDE.U32 UR26, UR9, UR6, URZ ;  /* 0x00000006091a72a5 */ /* 0x000fe4000f8e00ff */
[----:B------:R-:W-:Y:S02]  /*46e0*/  @UP1 USHF.R.U32.HI UR4, URZ, UR7, UR25 ;  /* 0x00000007ff041299 */ /* 0x000fe40008011619 */
[----:B------:R-:W-:Y:S02]  /*46f0*/  @UP1 USHF.R.U32.HI UR9, URZ, UR7, UR27 ;  /* 0x00000007ff091299 */ /* 0x000fe4000801161b */
[----:B------:R-:W-:Y:S02]  /*4700*/  USEL UR8, UR15, UR24, !UP2 ;  /* 0x000000180f087287 */ /* 0x000fe4000d000000 */
[----:B------:R-:W-:Y:S02]  /*4710*/  UIMAD UR4, UR13, UR4, URZ ;  /* 0x000000040d0472a4 */ /* 0x000fe4000f8e02ff */
[----:B------:R-:W-:Y:S02]  /*4720*/  UIMAD UR10, UR13, UR9, URZ ;  /* 0x000000090d0a72a4 */ /* 0x000fe4000f8e02ff */
[----:B------:R-:W-:Y:S02]  /*4730*/  UIMAD.WIDE.U32 UR16, UR8, UR6, URZ ;  /* 0x00000006081072a5 */ /* 0x000fe4000f8e00ff */
[----:B------:R-:W-:Y:S02]  /*4740*/  UISETP.NE.AND UP2, UPT, UR20, URZ, UPT ;  /* 0x000000ff1400728c */ /* 0x000fe4000bf45270 */
[----:B------:R-:W-:Y:S01]  /*4750*/  USHF.R.U32.HI UR17, URZ, UR7, UR17 ;  /* 0x00000007ff117299 */ /* 0x000fe20008011611 */
[----:B------:R-:W-:Y:S02]  /*4760*/  UMOV UR19, UR35 ;  /* 0x0000002300137c82 */ /* 0x000fe40008000000 */
[----:B------:R-:W-:Y:S02]  /*4770*/  USHF.R.U32.HI UR19, URZ, UR49, UR19 ;  /* 0x00000031ff137299 */ /* 0x000fe40008011613 */
[----:B------:R-:W-:Y:S02]  /*4780*/  USEL UR17, UR8, UR17, !UP1 ;  /* 0x0000001108117287 */ /* 0x000fe4000c800000 */
[----:B------:R-:W-:Y:S02]  /*4790*/  USEL UR5, UR21, UR19, !UP0 ;  /* 0x0000001315057287 */ /* 0x000fe4000c000000 */
[----:B------:R-:W-:Y:S02]  /*47a0*/  UISETP.GE.AND UP0, UPT, UR8, UR4, UPT ;  /* 0x000000040800728c */ /* 0x000fe4000bf06270 */
[----:B------:R-:W-:Y:S02]  /*47b0*/  UIADD3 UR16, UPT, UPT, -UR17, URZ, URZ ;  /* 0x000000ff11107290 */ /* 0x000fe4000fffe1ff */
[----:B------:R-:W-:Y:S02]  /*47c0*/  UISETP.GE.OR UP0, UPT, UR5, UR10, UP0 ;  /* 0x0000000a0500728c */ /* 0x000fe40008706670 */
[----:B------:R-:W-:Y:S02]  /*47d0*/  UIMAD.WIDE.U32 UR10, UR5, UR6, URZ ;  /* 0x00000006050a72a5 */ /* 0x000fe4000f8e00ff */
[----:B------:R-:W-:Y:S07]  /*47e0*/  UIMAD UR16, UR13, UR16, UR8 ;  /* 0x000000100d1072a4 */ /* 0x000fee000f8e0208 */
[----:B------:R-:W-:Y:S04]  /*47f0*/  @!UP0 USHF.R.U32.HI UR4, URZ, UR7, UR11 ;  /* 0x00000007ff048299 */ /* 0x000fe8000801160b */
[----:B------:R-:W-:Y:S02]  /*4800*/  @!UP0 USEL UR4, UR5, UR4, !UP1 ;  /* 0x0000000405048287 */ /* 0x000fe4000c800000 */
[----:B------:R-:W-:Y:S02]  /*4810*/  UISETP.NE.AND UP1, UPT, UR18, URZ, UPT ;  /* 0x000000ff1200728c */ /* 0x000fe4000bf25270 */
[----:B------:R-:W-:Y:S02]  /*4820*/  @!UP0 UIMAD UR12, UR9, UR16, UR4 ;  /* 0x00000010090c82a4 */ /* 0x000fe4000f8e0204 */
[----:B------:R-:W-:Y:S02]  /*4830*/  @!UP0 UIADD3 UR16, UPT, UPT, UR17, -UR4, URZ ;  /* 0x8000000411108290 */ /* 0x000fe4000fffe0ff */
[----:B------:R-:W-:Y:S02]  /*4840*/  UIADD3 UR9, UPT, UPT, -UR5, URZ, URZ ;  /* 0x000000ff05097290 */ /* 0x000fe4000fffe1ff */
[----:B------:R-:W-:Y:S02]  /*4850*/  UIADD3 UR4, UPT, UPT, -UR8, URZ, URZ ;  /* 0x000000ff08047290 */ /* 0x000fe4000fffe1ff */
[----:B------:R-:W-:Y:S02]  /*4860*/  @!UP0 UIMAD UR8, UR16, UR13, UR5 ;  /* 0x0000000d100882a4 */ /* 0x000fe4000f8e0205 */
[----:B------:R-:W-:Y:S02]  /*4870*/  UIMAD UR21, UR14, UR9, UR21 ;  /* 0x000000090e1572a4 */ /* 0x000fe4000f8e0215 */
[----:B------:R-:W-:Y:S01]  /*4880*/  UIMAD UR15, UR50, UR4, UR15 ;  /* 0x00000004320f72a4 */ /* 0x000fe2000f8e020f */
[----:B------:R-:W-:Y:S02]  /*4890*/  @!UP0 UMOV UR5, UR12 ;  /* 0x0000000c00058c82 */ /* 0x000fe40008000000 */
[----:B------:R-:W-:Y:S02]  /*48a0*/  UIMAD UR21, UR5, UR14, UR21 ;  /* 0x0000000e051572a4 */ /* 0x000fe4000f8e0215 */
[----:B------:R-:W-:Y:S11]  /*48b0*/  UIMAD UR15, UR8, UR50, UR15 ;  /* 0x00000032080f72a4 */ /* 0x000ff6000f8e020f */
[----:B------:R-:W-:Y:S01]  /*48c0*/  @!UPT UIADD3 URZ, UPT, UPT, URZ, URZ, URZ ;  /* 0x000000fffffff290 */ /* 0x000fe2000fffe0ff */
.L_x_83:
[----:B------:R-:W4:Y:S01]  /*48d0*/  @!UP4 LDCU.128 UR8, c[0x0][0xb10] ;  /* 0x00016200ff08c7ac */ /* 0x000f220008000c00 */
[----:B------:R-:W-:Y:S02]  /*48e0*/  ISETP.NE.U32.AND P0, PT, RZ, UR22, PT ;  /* 0x00000016ff007c0c */ /* 0x000fe4000bf05070 */
[----:B------:R-:W-:Y:S02]  /*48f0*/  SHF.L.U32 R2, R11, 0x1f, RZ ;  /* 0x0000001f0b027819 */ /* 0x000fe400000006ff */
[----:B------:R-:W-:Y:S01]  /*4900*/  ISETP.NE.AND.EX P0, PT, RZ, UR23, PT, P0 ;  /* 0x00000017ff007c0c */ /* 0x000fe2000bf05300 */
[----:B------:R-:W5:Y:S01]  /*4910*/  @!UP4 LDCU UR5, c[0x0][0xb0c] ;  /* 0x00016180ff05c7ac */ /* 0x000f620008000800 */
[----:B----4-:R-:W-:Y:S04]  /*4920*/  UIMAD.WIDE.U32 UR16, UR21, UR8, URZ ;  /* 0x00000008151072a5 */ /* 0x010fe8000f8e00ff */
[----:B------:R-:W-:Y:S02]  /*4930*/  @!UP4 USHF.R.U32.HI UR4, URZ, UR9, UR17 ;  /* 0x00000009ff04c299 */ /* 0x000fe40008011611 */
[----:B------:R-:W-:Y:S02]  /*4940*/  UIMAD.WIDE.U32 UR16, UR15, UR11, URZ ;  /* 0x0000000b0f1072a5 */ /* 0x000fe4000f8e00ff */
[----:B-----5:R-:W-:Y:S04]  /*4950*/  @!UP4 UISETP.NE.AND UP0, UPT, UR5, 0x1, UPT ;  /* 0x000000010500c88c */ /* 0x020fe8000bf05270 */
[----:B------:R-:W-:Y:S02]  /*4960*/  @!UP4 USEL UR8, UR21, UR4, !UP0 ;  /* 0x000000041508c287 */ /* 0x000fe4000c000000 */
[----:B------:R-:W-:Y:S01]  /*4970*/  @!UP4 UISETP.NE.AND UP0, UPT, UR10, 0x1, UPT ;  /* 0x000000010a00c88c */ /* 0x000fe2000bf05270 */
[----:B------:R-:W4:Y:S02]  /*4980*/  @!UP4 LDCU UR4, c[0x0][0xb20] ;  /* 0x00016400ff04c7ac */ /* 0x000f240008000800 */
[----:B----4-:R-:W-:Y:S04]  /*4990*/  @!UP4 USHF.R.U32.HI UR4, URZ, UR4, UR17 ;  /* 0x00000004ff04c299 */ /* 0x010fe80008011611 */
[----:B------:R-:W-:Y:S04]  /*49a0*/  @!UP4 USEL UR9, UR15, UR4, !UP0 ;  /* 0x000000040f09c287 */ /* 0x000fe8000c000000 */
[----:B------:R-:W-:Y:S02]  /*49b0*/  @!UP4 UIADD3 UR4, UPT, UPT, -UR8, UR9, URZ ;  /* 0x000000090804c290 */ /* 0x000fe4000fffe1ff */
[----:B------:R-:W-:Y:S02]  /*49c0*/  @!UP4 UIADD3 UR8, UPT, UPT, UR8, -UR9, URZ ;  /* 0x800000090808c290 */ /* 0x000fe4000fffe0ff */
[----:B------:R-:W-:Y:S02]  /*49d0*/  @!UP4 UIMAD UR21, UR4, UR5, UR21 ;  /* 0x000000050415c2a4 */ /* 0x000fe4000f8e0215 */
[----:B------:R-:W-:Y:S01]  /*49e0*/  @!UP4 UIMAD UR15, UR8, UR10, UR15 ;  /* 0x0000000a080fc2a4 */ /* 0x000fe2000f8e020f */
[----:B------:R-:W-:Y:S11]  /*49f0*/  BRA.U UP1, `(.L_x_84) ;  /* 0x0000000101107547 */ /* 0x000ff6000b800000 */
[----:B---3--:R-:W-:Y:S04]  /*4a00*/  MOV R0, UR29 ;  /* 0x0000001d00007c02 */ /* 0x008fe80008000f00 */
[----:B------:R-:W-:Y:S04]  /*4a10*/  SHF.L.U32 R3, R0, 0x1f, RZ ;  /* 0x0000001f00037819 */ /* 0x000fe800000006ff */
[----:B------:R-:W3:Y:S02]  /*4a20*/  SYNCS.PHASECHK.TRANS64.TRYWAIT P1, [UR31+0x148], R3 ;  /* 0x00014803ff0075a7 */ /* 0x000ee4000802111f */
[----:B---3--:R-:W-:Y:S05]  /*4a30*/  @!P1 BRA `(.L_x_85) ;  /* 0x0000007000dc9947 */ /* 0x008fea0003800000 */
.L_x_84:
[----:B------:R-:W-:Y:S05]  /*4a40*/  BRA.U !UP5, `(.L_x_86) ;  /* 0x000000010d407547 */ /* 0x000fea000b800000 */
[----:B------:R-:W-:Y:S01]  /*4a50*/  UPLOP3.LUT UP2, UPT, UPT, UPT, UP6, 0x80, 0x8 ;  /* 0x000000000008789c */ /* 0x000fe20003f4f060 */
[----:B---3--:R-:W-:Y:S02]  /*4a60*/  IMAD.MOV.U32 R3, RZ, RZ, 0x1 ;  /* 0x00000001ff037424 */ /* 0x008fe400078e00ff */
[----:B------:R-:W-:Y:S03]  /*4a70*/  IMAD.MOV.U32 R0, RZ, RZ, 0x1 ;  /* 0x00000001ff007424 */ /* 0x000fe600078e00ff */
[----:B------:R-:W-:Y:S05]  /*4a80*/  PLOP3.LUT P1, PT, PT, PT, UP2, 0x80, 0x8 ;  /* 0x000000000008781c */ /* 0x000fea0003f2f028 */
[----:B------:R-:W3:Y:S01]  /*4a90*/  @UP2 LDCU.64 UR8, c[0x0][0x888] ;  /* 0x00011100ff0827ac */ /* 0x000ee20008000a00 */
[----:B------:R-:W-:Y:S07]  /*4aa0*/  @UP2 UIMAD UR4, UR36, UR22, URZ ;  /* 0x00000016240422a4 */ /* 0x000fee000f8e02ff */
[----:B------:R-:W-:Y:S04]  /*4ab0*/  @P1 PRMT R6, R3, 0x7610, R6 ;  /* 0x0000761003061816 */ /* 0x000fe80000000006 */
[----:B------:R-:W-:Y:S05]  /*4ac0*/  @!P1 PRMT R6, R0, 0x7610, R6 ;  /* 0x0000761000069816 */ /* 0x000fea0000000006 */
[----:B------:R4:W-:Y:S01]  /*4ad0*/  STL.S16 [R1+0x48], R6 ;  /* 0x0000480601007387 */ /* 0x0009e20000100600 */
[----:B---3--:R-:W-:Y:S06]  /*4ae0*/  @UP2 UIMAD.WIDE UR8, UR4, 0x4, UR8 ;  /* 0x00000004040828a5 */ /* 0x008fec000f8e0208 */
[----:B------:R-:W-:Y:S02]  /*4af0*/  IMAD.U32 R4, RZ, RZ, UR8 ;  /* 0x00000008ff047e24 */ /* 0x000fe4000f8e00ff */
[----:B------:R-:W-:Y:S05]  /*4b00*/  IMAD.U32 R5, RZ, RZ, UR9 ;  /* 0x00000009ff057e24 */ /* 0x000fea000f8e00ff */
[----:B------:R-:W3:Y:S02]  /*4b10*/  @P1 LDG.E R4, desc[UR60][R4.64] ;  /* 0x0000003c04041981 */ /* 0x000ee4000c1e1900 */
[----:B---3--:R-:W-:Y:S11]  /*4b20*/  @P1 R2UR UR45, R4 ;  /* 0x00000000042d12ca */ /* 0x008ff600000e0000 */
[----:B------:R-:W-:Y:S03]  /*4b30*/  @!UPT UIADD3 URZ, UPT, UPT, URZ, URZ, URZ ;  /* 0x000000fffffff290 */ /* 0x000fe6000fffe0ff */
[----:B----4-:R-:W3:Y:S02]  /*4b40*/  @!UP2 LDCU UR45, c[0x0][0x880] ;  /* 0x00011000ff2da7ac */ /* 0x010ee40008000800 */
.L_x_86:
[----:B---3--:R-:W-:Y:S01]  /*4b50*/  @!P0 FSETP.EQ.AND P2, PT, RZ, UR45, PT ;  /* 0x0000002dff008c0b */ /* 0x008fe2000bf42000 */
[----:B------:R-:W-:Y:S01]  /*4b60*/  @!UPT UIADD3 URZ, UPT, UPT, URZ, URZ, URZ ;  /* 0x000000fffffff290 */ /* 0x000fe2000fffe0ff */
[----:B------:R-:W-:Y:S11]  /*4b70*/  @!P0 BRA `(.L_x_87) ;  /* 0x00000000001c8947 */ /* 0x000ff60003800000 */
[----:B------:R-:W-:Y:S01]  /*4b80*/  PLOP3.LUT P2, PT, PT, PT, UP2, 0x80, 0x8 ;  /* 0x000000000008781c */ /* 0x000fe20003f4f028 */
[----:B------:R-:W3:Y:S03]  /*4b90*/  LDL R0, [R1+0x48] ;  /* 0x0000480001007983 */ /* 0x000ee60000100800 */
[----:B------:R-:W-:Y:S02]  /*4ba0*/  PLOP3.LUT P2, PT, P2, PT, PT, 0x8, 0x80 ;  /* 0x000000000080781c */ /* 0x000fe4000174e170 */
[----:B---3--:R-:W-:Y:S11]  /*4bb0*/  LOP3.LUT P0, RZ, R0, 0xff, RZ, 0xc0, !PT ;  /* 0x000000ff00ff7812 */ /* 0x008ff6000780c0ff */
[----:B------:R-:W-:Y:S02]  /*4bc0*/  @!UPT UIADD3 URZ, UPT, UPT, URZ, URZ, URZ ;  /* 0x000000fffffff290 */ /* 0x000fe4000fffe0ff */
[----:B------:R-:W-:Y:S11]  /*4bd0*/  @P0 FSETP.EQ.AND P2, PT, RZ, UR45, PT ;  /* 0x0000002dff000c0b */ /* 0x000ff6000bf42000 */
[----:B------:R-:W-:Y:S02]  /*4be0*/  @!UPT UIADD3 URZ, UPT, UPT, URZ, URZ, URZ ;  /* 0x000000fffffff290 */ /* 0x000fe4000fffe0ff */
.L_x_87:
[----:B------:R-:W3:Y:S01]  /*4bf0*/  SYNCS.PHASECHK.TRANS64.TRYWAIT P0, [UR31+0x138], R2 ;  /* 0x00013802ff0075a7 */ /* 0x000ee2000800111f */
[----:B------:R-:W-:Y:S02]  /*4c00*/  ELECT P1, URZ, PT ;  /* 0x0000000000ff782f */ /* 0x000fe40003820000 */
[----:B------:R-:W-:Y:S01]  /*4c10*/  IADD3 R10, PT, PT, R10, 0x1, RZ ;  /* 0x000000010a0a7810 */ /* 0x000fe20007ffe0ff */
[----:B---3--:R-:W-:Y:S10]  /*4c20*/  @!P0 BRA `(.L_x_88) ;  /* 0x0000007000788947 */ /* 0x008ff40003800000 */
.L_x_171:
[----:B------:R-:W-:Y:S01]  /*4c30*/  PLOP3.LUT P1, PT, P2, P1, PT, 0xf2, 0x2f ;  /* 0x00000000002f781c */ /* 0x000fe20001723e72 */
[----:B------:R-:W-:Y:S01]  /*4c40*/  UMOV UR58, 0x0 ;  /* 0x00000000003a7882 */ /* 0x000fe20000000000 */
[----:B------:R-:W-:Y:S01]  /*4c50*/  UMOV UR59, 0x10000000 ;  /* 0x10000000003b7882 */ /* 0x000fe20000000000 */
[----:B------:R-:W-:Y:S01]  /*4c60*/  UMOV UR44, UR36 ;  /* 0x00000024002c7c82 */ /* 0x000fe20008000000 */
[----:B------:R-:W-:Y:S01]  /*4c70*/  UMOV UR28, UR36 ;  /* 0x00000024001c7c82 */ /* 0x000fe20008000000 */
[----:B------:R-:W-:Y:S01]  /*4c80*/  UMOV UR20, UR36 ;  /* 0x0000002400147c82 */ /* 0x000fe20008000000 */
[----:B------:R-:W-:Y:S01]  /*4c90*/  UMOV UR12, UR36 ;  /* 0x00000024000c7c82 */ /* 0x000fe20008000000 */
[C---:B------:R-:W-:Y:S02]  /*4ca0*/  ISETP.NE.AND P0, PT, R10.reuse, 0x2, PT ;  /* 0x000000020a00780c */ /* 0x040fe40003f05270 */
[----:B------:R-:W-:Y:S02]  /*4cb0*/  LOP3.LUT R11, R11, 0x1, RZ, 0x3c, !PT ;  /* 0x000000010b0b7812 */ /* 0x000fe400078e3cff */
[----:B------:R-:W-:Y:S02]  /*4cc0*/  SEL R0, RZ, 0x1, P0 ;  /* 0x00000001ff007807 */ /* 0x000fe40000000000 */
[----:B------:R-:W-:Y:S01]  /*4cd0*/  VOTEU.ALL UP0, P1 ;  /* 0x0000000000ff7886 */ /* 0x000fe20000800000 */
[----:B------:R-:W-:Y:S02]  /*4ce0*/  SEL R10, R10, RZ, P0 ;  /* 0x000000ff0a0a7207 */ /* 0x000fe40000000000 */
[----:B------:R-:W-:Y:S02]  /*4cf0*/  LOP3.LUT R9, R9, R0, RZ, 0x3c, !PT ;  /* 0x0000000009097212 */ /* 0x000fe400078e3cff */
[----:B-1----:R-:W-:Y:S02]  /*4d00*/  @!UP0 UIADD3 UR4, UP1, UPT, UR56, 0x580, URZ ;  /* 0x0000058038048890 */ /* 0x002fe4000ff3e0ff */
[----:B------:R-:W-:Y:S02]  /*4d10*/  @!UP0 USHF.L.U32 UR43, UR63, 0x7, URZ ;  /* 0x000000073f2b8899 */ /* 0x000fe400080006ff */
[----:B------:R-:W-:Y:S02]  /*4d20*/  @!UP0 UIADD3.X UR5, UPT, UPT, URZ, UR57, URZ, UP1, !UPT ;  /* 0x00000039ff058290 */ /* 0x000fe40008ffe4ff */
[----:B------:R-:W-:Y:S02]  /*4d30*/  @!UP0 UIMAD UR42, UR62, 0xb0, URZ ;  /* 0x000000b03e2a88a4 */ /* 0x000fe4000f8e02ff */
[----:B------:R-:W-:Y:S02]  /*4d40*/  @!UP0 UIADD3 UR40, UPT, UPT, UR31, 0x200, URZ ;  /* 0x000002001f288890 */ /* 0x000fe4000fffe0ff */
[----:B------:R-:W-:Y:S01]  /*4d50*/  @!UP0 UIADD3 UR41, UPT, UPT, UR31, 0x130, URZ ;  /* 0x000001301f298890 */ /* 0x000fe2000fffe0ff */
[----:B------:R-:W-:Y:S01]  /*4d60*/  VOTEU.ALL UP1, P1 ;  /* 0x0000000000ff7886 */ /* 0x000fe20000820000 */
[----:B------:R-:W-:Y:S02]  /*4d70*/  @!UP0 UIADD3 UR24, UPT, UPT, UR31, 0xa00, URZ ;  /* 0x00000a001f188890 */ /* 0x000fe4000fffe0ff */
[----:B------:R-:W-:Y:S03]  /*4d80*/  @!UP0 UIADD3 UR26, UPT, UPT, UR42, 0x10, URZ ;  /* 0x000000102a1a8890 */ /* 0x000fe6000fffe0ff */
[----:B------:R-:W-:Y:S01]  /*4d90*/  UMOV UR25, UR41 ;  /* 0x0000002900197c82 */ /* 0x000fe20008000000 */
[----:B------:R-:W-:Y:S01]  /*4da0*/  UMOV UR27, UR43 ;  /* 0x0000002b001b7c82 */ /* 0x000fe20008000000 */
[----:B------:R-:W-:Y:S01]  /*4db0*/  @!UP1 UTMALDG.3D [UR40], [UR4], desc[UR58] ;  /* 0x00003a28040095b4 */ /* 0x000fe20008011000 */
[----:B------:R-:W-:Y:S01]  /*4dc0*/  VOTEU.ALL UP1, P1 ;  /* 0x0000000000ff7886 */ /* 0x000fe20000820000 */
[----:B------:R-:W-:Y:S02]  /*4dd0*/  @!UP0 UIADD3 UR16, UPT, UPT, UR31, 0x1200, URZ ;  /* 0x000012001f108890 */ /* 0x000fe4000fffe0ff */
[----:B------:R-:W-:Y:S01]  /*4de0*/  @!UP0 UIADD3 UR18, UPT, UPT, UR42, 0x20, URZ ;  /* 0x000000202a128890 */ /* 0x000fe2000fffe0ff */
[----:B------:R-:W-:Y:S01]  /*4df0*/  UMOV UR17, UR41 ;  /* 0x0000002900117c82 */ /* 0x000fe20008000000 */
[----:B------:R-:W-:Y:S01]  /*4e00*/  UMOV UR19, UR43 ;  /* 0x0000002b00137c82 */ /* 0x000fe20008000000 */
[----:B------:R1:W-:Y:S01]  /*4e10*/  @!UP1 UTMALDG.3D [UR24], [UR4], desc[UR58] ;  /* 0x00003a18040095b4 */ /* 0x0003e20008011000 */
        /* <DEDUP_REMOVED lines=13> */
[----:B------:R-:W-:Y:S02]  /*4ef0*/  UIADD3 UR62, UPT, UPT, UR15, UR46, URZ ;  /* 0x0000002e0f3e7290 */ /* 0x000fe4000fffe0ff */
[----:B------:R-:W-:Y:S02]  /*4f00*/  UIADD3 UR63, UPT, UPT, UR21, UR47, URZ ;  /* 0x0000002f153f7290 */ /* 0x000fe4000fffe0ff */
[----:B-1----:R-:W-:Y:S02]  /*4f10*/  @!UP0 UIADD3 UR24, UPT, UPT, UR31, 0x2200, URZ ;  /* 0x000022001f188890 */ /* 0x002fe4000fffe0ff */
[----:B------:R-:W-:Y:S02]  /*4f20*/  @!UP0 UIADD3 UR26, UPT, UPT, UR42, 0x40, URZ ;  /* 0x000000402a1a8890 */ /* 0x000fe4000fffe0ff */
[----:B----4-:R-:W-:Y:S02]  /*4f30*/  @!UP0 UIADD3 UR16, UPT, UPT, UR31, 0x2a00, URZ ;  /* 0x00002a001f108890 */ /* 0x010fe4000fffe0ff */
[----:B------:R-:W-:Y:S05]  /*4f40*/  @!UP0 UIADD3 UR18, UPT, UPT, UR42, 0x50, URZ ;  /* 0x000000502a128890 */ /* 0x000fea000fffe0ff */
[----:B------:R1:W-:Y:S01]  /*4f50*/  @!UP1 UTMALDG.3D [UR24], [UR4], desc[UR58] ;  /* 0x00003a18040095b4 */ /* 0x0003e20008011000 */
[----:B------:R-:W-:Y:S01]  /*4f60*/  VOTEU.ALL UP1, P1 ;  /* 0x0000000000ff7886 */ /* 0x000fe20000820000 */
[----:B-----5:R-:W-:Y:S02]  /*4f70*/  @!UP0 UIADD3 UR8, UPT, UPT, UR31, 0x3200, URZ ;  /* 0x000032001f088890 */ /* 0x020fe4000fffe0ff */
[----:B------:R-:W-:Y:S02]  /*4f80*/  @!UP0 UIADD3 UR10, UPT, UPT, UR42, 0x60, URZ ;  /* 0x000000602a0a8890 */ /* 0x000fe4000fffe0ff */
[----:B------:R4:W-:Y:S01]  /*4f90*/  @!UP1 UTMALDG.3D [UR16], [UR4], desc[UR58] ;  /* 0x00003a10040095b4 */ /* 0x0009e20008011000 */
[----:B------:R-:W-:Y:S06]  /*4fa0*/  VOTEU.ALL UP1, P1 ;  /* 0x0000000000ff7886 */ /* 0x000fec0000820000 */
[----:B------:R5:W-:Y:S01]  /*4fb0*/  @!UP1 UTMALDG.3D [UR8], [UR4], desc[UR58] ;  /* 0x00003a08040095b4 */ /* 0x000be20008011000 */
[----:B------:R-:W-:Y:S05]  /*4fc0*/  VOTEU.ALL UP1, P1 ;  /* 0x0000000000ff7886 */ /* 0x000fea0000820000 */
[----:B------:R2:W-:Y:S01]  /*4fd0*/  @!UP1 UTMALDG.3D [UR32], [UR4], desc[UR58] ;  /* 0x00003a20040095b4 */ /* 0x0005e20008011000 */
[----:B------:R-:W-:Y:S01]  /*4fe0*/  VOTEU.ALL UP1, P1 ;  /* 0x0000000000ff7886 */ /* 0x000fe20000820000 */
[----:B-1----:R-:W-:Y:S02]  /*4ff0*/  @!UP0 UIADD3 UR24, UPT, UPT, UR31, 0x4200, URZ ;  /* 0x000042001f188890 */ /* 0x002fe4000fffe0ff */
[----:B------:R-:W-:Y:S02]  /*5000*/  @!UP0 UIADD3 UR26, UPT, UPT, UR42, 0x80, URZ ;  /* 0x000000802a1a8890 */ /* 0x000fe4000fffe0ff */
[----:B----4-:R-:W-:Y:S02]  /*5010*/  @!UP0 UIADD3 UR16, UPT, UPT, UR31, 0x4a00, URZ ;  /* 0x00004a001f108890 */ /* 0x010fe4000fffe0ff */
[----:B------:R-:W-:Y:S05]  /*5020*/  @!UP0 UIADD3 UR18, UPT, UPT, UR42, 0x90, URZ ;  /* 0x000000902a128890 */ /* 0x000fea000fffe0ff */
[----:B------:R4:W-:Y:S01]  /*5030*/  @!UP1 UTMALDG.3D [UR24], [UR4], desc[UR58] ;  /* 0x00003a18040095b4 */ /* 0x0009e20008011000 */
[----:B------:R-:W-:Y:S02]  /*5040*/  UPLOP3.LUT UP1, UPT, UPT, UPT, UPT, 0x80, 0x8 ;  /* 0x000000000008789c */ /* 0x000fe40003f2f070 */
[----:B-----5:R-:W-:Y:S02]  /*5050*/  @!UP0 UIADD3 UR8, UPT, UPT, UR31, 0x5200, URZ ;  /* 0x000052001f088890 */ /* 0x020fe4000fffe0ff */
[----:B------:R-:W-:Y:S01]  /*5060*/  @!UP0 UIADD3 UR10, UPT, UPT, UR42, 0xa0, URZ ;  /* 0x000000a02a0a8890 */ /* 0x000fe2000fffe0ff */
[----:B------:R-:W-:Y:S01]  /*5070*/  VOTEU.ALL UP0, P1 ;  /* 0x0000000000ff7886 */ /* 0x000fe20000800000 */
[----:B--2---:R-:W-:Y:S04]  /*5080*/  UMOV UR36, UR54 ;  /* 0x0000003600247c82 */ /* 0x004fe80008000000 */
[----:B------:R4:W-:Y:S01]  /*5090*/  @!UP0 UTMALDG.3D [UR16], [UR4], desc[UR58] ;  /* 0x00003a10040085b4 */ /* 0x0009e20008011000 */
[----:B------:R-:W-:Y:S05]  /*50a0*/  VOTEU.ALL UP0, P1 ;  /* 0x0000000000ff7886 */ /* 0x000fea0000800000 */
[----:B------:R4:W-:Y:S01]  /*50b0*/  @!UP0 UTMALDG.3D [UR8], [UR4], desc[UR58] ;  /* 0x00003a08040085b4 */ /* 0x0009e20008011000 */
[----:B------:R4:W-:Y:S01]  /*50c0*/  @!P1 SYNCS.ARRIVE.TRANS64.RED.A0TR RZ, [UR31+0x130], R8 ;  /* 0x00013008ffff99a7 */ /* 0x0009e2000830041f */
[----:B------:R-:W-:Y:S01]  /*50d0*/  SYNCS.ARRIVE.TRANS64.RED.A1T0 RZ, [UR39], RZ ;  /* 0x000000ffffff79a7 */ /* 0x000fe20008100427 */
[----:B------:R-:W-:Y:S05]  /*50e0*/  BRA.U UP3, `(.L_x_89) ;  /* 0xfffffff103c87547 */ /* 0x000fea000b83ffff */
[----:B------:R-:W-:Y:S07]  /*50f0*/  MOV R0, UR31 ;  /* 0x0000001f00007c02 */ /* 0x000fee0008000f00 */
.L_x_90:
[----:B-1-3--:R-:W-:-:S04]  /*5100*/  SHF.L.U32 R3, R11, 0x1f, RZ ;  /* 0x0000001f0b037819 */ /* 0x00afc800000006ff */
[----:B------:R1:W2:Y:S03]  /*5110*/  SYNCS.PHASECHK.TRANS64.TRYWAIT P0, [R0+URZ+0x138], R3 ;  /* 0x00013803000075a7 */ /* 0x0002a600080011ff */
[----:B--2---:R-:W-:Y:S05]  /*5120*/  @!P0 NANOSLEEP.SYNCS 0x989680 ;  /* 0x009896800000895d */ /* 0x004fea0003900000 */
[----:B------:R-:W2:Y:S02]  /*5130*/  @!P0 SYNCS.PHASECHK.TRANS64 P0, [R0+URZ+0x138], R3 ;  /* 0x00013803000085a7 */ /* 0x000ea400080010ff */
[----:B--2-4-:R-:W-:Y:S05]  /*5140*/  @P0 EXIT ;  /* 0x000000000000094d */ /* 0x014fea0003800000 */
[----:B------:R-:W-:Y:S05]  /*5150*/  BRA `(.L_x_90) ;  /* 0xfffffffc00e87947 */ /* 0x000fea000383ffff */
.L_x_81:
[----:B------:R-:W-:-:S06]  /*5160*/  UISETP.GE.AND UP0, UPT, UR12, 0x4, UPT ;  /* 0x000000040c00788c */ /* 0x000fcc000bf06270 */
[----:B------:R-:W-:-:S13]  /*5170*/  PLOP3.LUT P0, PT, PT, PT, UP0, 0x80, 0x8 ;  /* 0x000000000008781c */ /* 0x000fda0003f0f008 */
[----:B-1----:R-:W-:Y:S05]  /*5180*/  @!P0 EXIT ;  /* 0x000000000000894d */ /* 0x002fea0003800000 */
[----:B------:R-:W-:Y:S06]  /*5190*/  BAR.SYNC.DEFER_BLOCKING 0x6, 0xa0 ;  /* 0x0182800000007b1d */ /* 0x000fec0000010000 */
[----:B------:R-:W-:Y:S01]  /*51a0*/  UMOV UR4, 0x400 ;  /* 0x0000040000047882 */ /* 0x000fe20000000000 */
[----:B------:R-:W1:Y:S01]  /*51b0*/  LDCU UR41, c[0x0][0xb0c] ;  /* 0x00016180ff2977ac */ /* 0x000e620008000800 */
[----:B------:R-:W2:Y:S01]  /*51c0*/  S2R R2, SR_TID.X ;  /* 0x0000000000027919 */ /* 0x000ea20000002100 */
[----:B------:R-:W-:Y:S01]  /*51d0*/  ULEA UR4, UR5, UR4, 0x18 ;  /* 0x0000000405047291 */ /* 0x000fe2000f8ec0ff */
[----:B------:R-:W3:Y:S02]  /*51e0*/  LDCU UR40, c[0x0][0xb30] ;  /* 0x00016600ff2877ac */ /* 0x000ee40008000800 */
[----:B------:R-:W-:Y:S01]  /*51f0*/  UMOV UR5, URZ ;  /* 0x000000ff00057c82 */ /* 0x000fe20008000000 */
[----:B------:R-:W4:Y:S01]  /*5200*/  LDCU.64 UR52, c[0x0][0x888] ;  /* 0x00011100ff3477ac */ /* 0x000f220008000a00 */
[----:B------:R-:W1:Y:S04]  /*5210*/  LDCU.64 UR38, c[0x0][0xb28] ;  /* 0x00016500ff2677ac */ /* 0x000e680008000a00 */
[----:B------:R-:W5:Y:S01]  /*5220*/  LDS R3, [UR4+0x1e0] ;  /* 0x0001e004ff037984 */ /* 0x000f620008000800 */
[----:B------:R-:W-:Y:S01]  /*5230*/  UMOV UR4, URZ ;  /* 0x000000ff00047c82 */ /* 0x000fe20008000000 */
[----:B------:R-:W1:Y:S01]  /*5240*/  LDCU.64 UR58, c[0x0][0x890] ;  /* 0x00011200ff3a77ac */ /* 0x000e620008000a00 */
[----:B------:R-:W-:Y:S01]  /*5250*/  MOV R0, UR4 ;  /* 0x0000000400007c02 */ /* 0x000fe20008000f00 */
[----:B------:R-:W1:Y:S04]  /*5260*/  LDCU.64 UR56, c[0x0][0x8b0] ;  /* 0x00011600ff3877ac */ /* 0x000e680008000a00 */
[----:B------:R1:W-:Y:S01]  /*5270*/  STL [R1+0x68], R0 ;  /* 0x0000680001007387 */ /* 0x0003e20000100800 */
[----:B------:R-:W1:Y:S01]  /*5280*/  LDCU.64 UR54, c[0x0][0x8a8] ;  /* 0x00011500ff3677ac */ /* 0x000e620008000a00 */
[----:B------:R-:W1:Y:S01]  /*5290*/  LDCU.128 UR48, c[0x0][0xb10] ;  /* 0x00016200ff3077ac */ /* 0x000e620008000c00 */
[----:B--2---:R-:W-:Y:S01]  /*52a0*/  IMAD.U32 R2, R2, 0x10000, RZ ;  /* 0x0001000002027824 */ /* 0x004fe200078e00ff */
[----:B------:R-:W-:Y:S01]  /*52b0*/  UMOV UR44, URZ ;  /* 0x000000ff002c7c82 */ /* 0x000fe20008000000 */
[----:B------:R-:W-:-:S03]  /*52c0*/  UMOV UR16, URZ ;  /* 0x000000ff00107c82 */ /* 0x000fc60008000000 */
[----:B------:R-:W-:-:S05]  /*52d0*/  LOP3.LUT R2, R2, 0x600000, RZ, 0xc0, !PT ;  /* 0x0060000002027812 */ /* 0x000fca00078ec0ff */
[----:B-----5:R-:W-:Y:S01]  /*52e0*/  IMAD.IADD R2, R3, 0x1, R2 ;  /* 0x0000000103027824 */ /* 0x020fe200078e0202 */
[----:B------:R-:W-:-:S05]  /*52f0*/  MOV R3, UR5 ;  /* 0x0000000500037c02 */ /* 0x000fca0008000f00 */
[----:B------:R2:W-:Y:S04]  /*5300*/  STL [R1+0x64], R3 ;  /* 0x0000640301007387 */ /* 0x0005e80000100800 */
[----:B-1-34-:R2:W-:Y:S02]  /*5310*/  STL [R1+0x60], R0 ;  /* 0x0000600001007387 */ /* 0x01a5e40000100800 */
.L_x_114:
[----:B-1----:R-:W1:Y:S01]  /*5320*/  S2UR UR6, SR_CgaCtaId ;  /* 0x00000000000679c3 */ /* 0x002e620000008800 */
[----:B--2---:R-:W2:Y:S01]  /*5330*/  LDL R0, [R1+0x64] ;  /* 0x0000640001007983 */ /* 0x004ea20000100800 */
[----:B------:R-:W-:Y:S01]  /*5340*/  UMOV UR4, 0x400 ;  /* 0x0000040000047882 */ /* 0x000fe20000000000 */
[----:B--2---:R-:W-:Y:S01]  /*5350*/  R2UR UR5, R0 ;  /* 0x00000000000572ca */ /* 0x004fe200000e0000 */
[----:B-1----:R-:W-:Y:S04]  /*5360*/  ULEA UR6, UR6, UR4, 0x18 ;  /* 0x0000000406067291 */ /* 0x002fe8000f8ec0ff */
[----:B------:R-:W-:Y:S02]  /*5370*/  ULEA UR4, UR16, UR6, 0x3 ;  /* 0x0000000610047291 */ /* 0x000fe4000f8e18ff */
[----:B---3--:R-:W-:Y:S05]  /*5380*/  IMAD.U32 R3, RZ, RZ, UR6 ;  /* 0x00000006ff037e24 */ /* 0x008fea000f8e00ff */
[----:B------:R1:W-:Y:S01]  /*5390*/  STL [R1+0x50], R3 ;  /* 0x0000500301007387 */ /* 0x0003e20000100800 */
[----:B------:R-:W-:Y:S05]  /*53a0*/  IMAD.U32 R0, RZ, RZ, UR5 ;  /* 0x00000005ff007e24 */ /* 0x000fea000f8e00ff */
[----:B-1----:R-:W-:Y:S04]  /*53b0*/  SHF.L.U32 R3, R0, 0x1f, RZ ;  /* 0x0000001f00037819 */ /* 0x002fe800000006ff */
[----:B------:R-:W1:Y:S02]  /*53c0*/  SYNCS.PHASECHK.TRANS64.TRYWAIT P0, [UR4+0x150], R3 ;  /* 0x00015003ff0075a7 */ /* 0x000e640008001104 */
[----:B-1---5:R-:W-:Y:S05]  /*53d0*/  @!P0 BRA `(.L_x_91) ;  /* 0x0000006800a48947 */ /* 0x022fea0003800000 */
.L_x_173:
[----:B------:R-:W2:Y:S01]  /*53e0*/  LDL R10, [R1+0x50] ;  /* 0x00005000010a7983 */ /* 0x000ea20000100800 */
[----:B------:R-:W-:Y:S01]  /*53f0*/  UIADD3 UR4, UPT, UPT, UR4, 0x160, URZ ;  /* 0x0000016004047890 */ /* 0x000fe2000fffe0ff */
[----:B------:R-:W3:Y:S03]  /*5400*/  LDCU UR6, c[0x0][0xb24] ;  /* 0x00016480ff0677ac */ /* 0x000ee60008000800 */
[----:B------:R-:W-:Y:S01]  /*5410*/  UPRMT UR4, URZ, 0x654, UR4 ;  /* 0x00000654ff047896 */ /* 0x000fe20008000004 */
[----:B--2---:R-:W-:Y:S11]  /*5420*/  R2UR UR5, R10 ;  /* 0x000000000a0572ca */ /* 0x004ff600000e0000 */
[----:B------:R-:W-:Y:S02]  /*5430*/  @!UPT UIADD3 URZ, UPT, UPT, URZ, URZ, URZ ;  /* 0x000000fffffff290 */ /* 0x000fe4000fffe0ff */
[----:B------:R-:W-:Y:S09]  /*5440*/  ULEA UR5, UR16, UR5, 0x4 ;  /* 0x0000000510057291 */ /* 0x000ff2000f8e20ff */
[----:B------:R-:W2:Y:S01]  /*5450*/  LDS.128 R4, [UR5+0x1c0] ;  /* 0x0001c005ff047984 */ /* 0x000ea20008000c00 */
[----:B------:R-:W-:Y:S01]  /*5460*/  @!PT LDS RZ, [RZ] ;  /* 0x00000000fffff984 */ /* 0x000fe20000000800 */
[----:B------:R-:W-:Y:S01]  /*5470*/  @!PT LDS RZ, [RZ] ;  /* 0x00000000fffff984 */ /* 0x000fe20000000800 */
[----:B------:R-:W-:Y:S01]  /*5480*/  @!PT LDS RZ, [RZ] ;  /* 0x00000000fffff984 */ /* 0x000fe20000000800 */
[----:B------:R-:W-:Y:S01]  /*5490*/  @!PT LDS RZ, [RZ] ;  /* 0x00000000fffff984 */ /* 0x000fe20000000800 */
[----:B------:R4:W-:Y:S07]  /*54a0*/  MEMBAR.ALL.CTA ;  /* 0x0000000000007992 */ /* 0x0009ee0000008000 */
[----:B----4-:R-:W4:Y:S02]  /*54b0*/  FENCE.VIEW.ASYNC.S ;  /* 0x00000000000073c6 */ /* 0x010f240000000000 */
[----:B----4-:R-:W-:Y:S01]  /*54c0*/  SYNCS.ARRIVE.TRANS64.RED.A1T0 RZ, [UR4], RZ ;  /* 0x000000ffffff79a7 */ /* 0x010fe20008100404 */
[----:B--2---:R-:W-:Y:S11]  /*54d0*/  LOP3.LUT P0, RZ, R6, 0x1, RZ, 0xc0, !PT ;  /* 0x0000000106ff7812 */ /* 0x004ff6000780c0ff */
[----:B------:R-:W-:Y:S02]  /*54e0*/  @!UPT UIADD3 URZ, UPT, UPT, URZ, URZ, URZ ;  /* 0x000000fffffff290 */ /* 0x000fe4000fffe0ff */
[----:B------:R-:W-:Y:S01]  /*54f0*/  VOTEU.ANY UP0, P0 ;  /* 0x0000000000ff7886 */ /* 0x000fe20000000100 */
[----:B------:R-:W-:Y:S01]  /*5500*/  PLOP3.LUT P3, PT, PT, PT, UP0, 0x80, 0x8 ;  /* 0x000000000008781c */ /* 0x000fe20003f6f008 */
[----:B------:R-:W-:Y:S01]  /*5510*/  UP2UR UR5, UPR, URZ, 0x1 ;  /* 0x00000001ff057883 */ /* 0x000fe20008000000 */
[----:B------:R-:W-:Y:S02]  /*5520*/  PLOP3.LUT P1, PT, PT, PT, UP0, 0x80, 0x8 ;  /* 0x000000000008781c */ /* 0x000fe40003f2f008 */
[----:B------:R-:W-:Y:S02]  /*5530*/  PLOP3.LUT P2, PT, PT, PT, UP0, 0x80, 0x8 ;  /* 0x000000000008781c */ /* 0x000fe40003f4f008 */
[----:B------:R-:W-:Y:S01]  /*5540*/  PLOP3.LUT P0, PT, PT, PT, UP0, 0x80, 0x8 ;  /* 0x000000000008781c */ /* 0x000fe20003f0f008 */
[----:B------:R-:W-:Y:S01]  /*5550*/  IMAD.U32 R12, RZ, RZ, UR5 ;  /* 0x00000005ff0c7e24 */ /* 0x000fe2000f8e00ff */
[----:B---3--:R-:W-:Y:S04]  /*5560*/  UISETP.GE.AND UP0, UPT, UR6, 0x1, UPT ;  /* 0x000000010600788c */ /* 0x008fe8000bf06270 */
[----:B------:R2:W-:Y:S01]  /*5570*/  STL [R1+0x6c], R12 ;  /* 0x00006c0c01007387 */ /* 0x0005e20000100800 */
[----:B-1----:R-:W-:Y:S02]  /*5580*/  @P3 MOV R3, R4 ;  /* 0x0000000400033202 */ /* 0x002fe40000000f00 */
[----:B------:R-:W-:Y:S02]  /*5590*/  @P1 LOP3.LUT R0, R5, 0xffff, RZ, 0xc0, !PT ;  /* 0x0000ffff05001812 */ /* 0x000fe400078ec0ff */
[----:B------:R-:W-:Y:S02]  /*55a0*/  @P2 R2UR UR43, R3 ;  /* 0x00000000032b22ca */ /* 0x000fe400000e0000 */
[----:B------:R-:W-:Y:S01]  /*55b0*/  @P0 R2UR UR42, R0 ;  /* 0x00000000002a02ca */ /* 0x000fe200000e0000 */
[----:B------:R-:W-:Y:S03]  /*55c0*/  @!UPT UIADD3 URZ, UPT, UPT, URZ, URZ, URZ ;  /* 0x000000fffffff290 */ /* 0x000fe6000fffe0ff */
[----:B------:R-:W-:Y:S11]  /*55d0*/  BRA.U !UP0, `(.L_x_92) ;  /* 0x0000000108b87547 */ /* 0x000ff6000b800000 */
[----:B------:R-:W1:Y:S01]  /*55e0*/  LDCU UR5, c[0x0][0xb20] ;  /* 0x00016400ff0577ac */ /* 0x000e620008000800 */
[----:B------:R-:W3:Y:S01]  /*55f0*/  LDCU UR9, c[0x0][0x370] ;  /* 0x00006e00ff0977ac */ /* 0x000ee20008000800 */
[----:B------:R-:W4:Y:S01]  /*5600*/  LDCU UR4, c[0x0][0x374] ;  /* 0x00006e80ff0477ac */ /* 0x000f220008000800 */
[----:B------:R-:W-:Y:S02]  /*5610*/  UISETP.NE.AND UP0, UPT, UR50, 0x1, UPT ;  /* 0x000000013200788c */ /* 0x000fe4000bf05270 */
[----:B------:R-:W-:Y:S02]  /*5620*/  UIMAD.WIDE.U32 UR22, UR42, UR51, URZ ;  /* 0x000000332a1672a5 */ /* 0x000fe4000f8e00ff */
[----:B------:R-:W-:Y:S02]  /*5630*/  UISETP.NE.AND UP1, UPT, UR41, 0x1, UPT ;  /* 0x000000012900788c */ /* 0x000fe4000bf25270 */
[----:B------:R-:W-:Y:S02]  /*5640*/  UISETP.NE.AND UP2, UPT, UR6, 0x1, UPT ;  /* 0x000000010600788c */ /* 0x000fe4000bf45270 */
[----:B------:R-:W-:Y:S02]  /*5650*/  UIMAD.WIDE.U32 UR18, UR43, UR48, URZ ;  /* 0x000000302b1272a5 */ /* 0x000fe4000f8e00ff */
[----:B---3--:R-:W-:Y:S02]  /*5660*/  UIMAD.WIDE.U32 UR20, UR9, UR48, URZ ;  /* 0x00000030091472a5 */ /* 0x008fe4000f8e00ff */
[----:B------:R-:W-:Y:S02]  /*5670*/  USHF.R.U32.HI UR18, URZ, UR49, UR19 ;  /* 0x00000031ff127299 */ /* 0x000fe40008011613 */
[----:B----4-:R-:W-:Y:S02]  /*5680*/  UIMAD.WIDE.U32 UR24, UR4, UR51, URZ ;  /* 0x00000033041872a5 */ /* 0x010fe4000f8e00ff */
[----:B------:R-:W-:Y:S04]  /*5690*/  @UP1 USHF.R.U32.HI UR9, URZ, UR49, UR21 ;  /* 0x00000031ff091299 */ /* 0x000fe80008011615 */
[----:B------:R-:W-:Y:S01]  /*56a0*/  UIMAD.WIDE.U32 UR20, UR9, UR38, URZ ;  /* 0x00000026091472a5 */ /* 0x000fe2000f8e00ff */
[----:B------:R-:W-:Y:S02]  /*56b0*/  UMOV UR17, UR25 ;  /* 0x0000001900117c82 */ /* 0x000fe40008000000 */
[----:B-1----:R-:W-:Y:S02]  /*56c0*/  @UP0 USHF.R.U32.HI UR4, URZ, UR5, UR17 ;  /* 0x00000005ff040299 */ /* 0x002fe40008011611 */
[----:B------:R-:W-:Y:S01]  /*56d0*/  @UP2 USHF.R.U32.HI UR9, URZ, UR39, UR21 ;  /* 0x00000027ff092299 */ /* 0x000fe20008011615 */
[----:B------:R-:W-:Y:S01]  /*56e0*/  UMOV UR17, UR23 ;  /* 0x0000001700117c82 */ /* 0x000fe20008000000 */
[----:B------:R-:W-:Y:S02]  /*56f0*/  UIMAD.WIDE.U32 UR22, UR4, UR38, URZ ;  /* 0x00000026041672a5 */ /* 0x000fe4000f8e00ff */
[----:B------:R-:W-:Y:S02]  /*5700*/  USHF.R.U32.HI UR17, URZ, UR5, UR17 ;  /* 0x00000005ff117299 */ /* 0x000fe40008011611 */
[----:B------:R-:W-:Y:S02]  /*5710*/  USEL UR5, UR43, UR18, !UP1 ;  /* 0x000000122b057287 */ /* 0x000fe4000c800000 */
[----:B------:R-:W-:Y:S02]  /*5720*/  USEL UR10, UR42, UR17, !UP0 ;  /* 0x000000112a0a7287 */ /* 0x000fe4000c000000 */
[----:B------:R-:W-:Y:S02]  /*5730*/  UIMAD UR7, UR6, UR9, URZ ;  /* 0x00000009060772a4 */ /* 0x000fe4000f8e02ff */
[----:B------:R-:W-:Y:S02]  /*5740*/  UIMAD.WIDE.U32 UR14, UR10, UR38, URZ ;  /* 0x000000260a0e72a5 */ /* 0x000fe4000f8e00ff */
[----:B------:R-:W-:Y:S02]  /*5750*/  UIMAD.WIDE.U32 UR12, UR5, UR38, URZ ;  /* 0x00000026050c72a5 */ /* 0x000fe4000f8e00ff */
[----:B------:R-:W-:Y:S02]  /*5760*/  USHF.R.U32.HI UR15, URZ, UR39, UR15 ;  /* 0x00000027ff0f7299 */ /* 0x000fe4000801160f */
[----:B------:R-:W-:Y:S02]  /*5770*/  UIADD3 UR8, UPT, UPT, -UR5, URZ, URZ ;  /* 0x000000ff05087290 */ /* 0x000fe4000fffe1ff */
[----:B------:R-:W-:Y:S02]  /*5780*/  USEL UR15, UR10, UR15, !UP2 ;  /* 0x0000000f0a0f7287 */ /* 0x000fe4000d000000 */
[----:B------:R-:W-:Y:S02]  /*5790*/  UIMAD UR43, UR41, UR8, UR43 ;  /* 0x00000008292b72a4 */ /* 0x000fe4000f8e022b */
[----:B------:R-:W-:Y:S01]  /*57a0*/  UIADD3 UR14, UPT, UPT, -UR15, URZ, URZ ;  /* 0x000000ff0f0e7290 */ /* 0x000fe2000fffe1ff */
[----:B------:R-:W-:Y:S02]  /*57b0*/  UMOV UR17, UR23 ;  /* 0x0000001700117c82 */ /* 0x000fe40008000000 */
[----:B------:R-:W-:Y:S02]  /*57c0*/  @UP2 USHF.R.U32.HI UR4, URZ, UR39, UR17 ;  /* 0x00000027ff042299 */ /* 0x000fe40008011611 */
[----:B------:R-:W-:Y:S02]  /*57d0*/  UIMAD UR14, UR6, UR14, UR10 ;  /* 0x0000000e060e72a4 */ /* 0x000fe4000f8e020a */
[----:B------:R-:W-:Y:S04]  /*57e0*/  UIMAD UR4, UR6, UR4, URZ ;  /* 0x00000004060472a4 */ /* 0x000fe8000f8e02ff */
[----:B------:R-:W-:Y:S04]  /*57f0*/  UISETP.GE.AND UP0, UPT, UR10, UR4, UPT ;  /* 0x000000040a00728c */ /* 0x000fe8000bf06270 */
[----:B------:R-:W-:Y:S02]  /*5800*/  UISETP.GE.OR UP0, UPT, UR5, UR7, UP0 ;  /* 0x000000070500728c */ /* 0x000fe40008706670 */
[----:B------:R-:W-:Y:S04]  /*5810*/  UIADD3 UR7, UPT, UPT, -UR10, URZ, URZ ;  /* 0x000000ff0a077290 */ /* 0x000fe8000fffe1ff */
[----:B------:R-:W-:Y:S05]  /*5820*/  UIMAD UR42, UR50, UR7, UR42 ;  /* 0x00000007322a72a4 */ /* 0x000fea000f8e022a */
[----:B------:R-:W-:Y:S04]  /*5830*/  @!UP0 USHF.R.U32.HI UR4, URZ, UR39, UR13 ;  /* 0x00000027ff048299 */ /* 0x000fe8000801160d */
[----:B------:R-:W-:Y:S04]  /*5840*/  @!UP0 USEL UR4, UR5, UR4, !UP2 ;  /* 0x0000000405048287 */ /* 0x000fe8000d000000 */
[----:B------:R-:W-:Y:S02]  /*5850*/  @!UP0 UIMAD UR11, UR9, UR14, UR4 ;  /* 0x0000000e090b82a4 */ /* 0x000fe4000f8e0204 */
[----:B------:R-:W-:Y:S04]  /*5860*/  @!UP0 UIADD3 UR14, UPT, UPT, UR15, -UR4, URZ ;  /* 0x800000040f0e8290 */ /* 0x000fe8000fffe0ff */
[----:B------:R-:W-:Y:S03]  /*5870*/  @!UP0 UIMAD UR10, UR14, UR6, UR5 ;  /* 0x000000060e0a82a4 */ /* 0x000fe6000f8e0205 */
[----:B------:R-:W-:Y:S02]  /*5880*/  @!UP0 UMOV UR5, UR11 ;  /* 0x0000000b00058c82 */ /* 0x000fe40008000000 */
[----:B------:R-:W-:Y:S02]  /*5890*/  UIMAD UR43, UR5, UR41, UR43 ;  /* 0x00000029052b72a4 */ /* 0x000fe4000f8e022b */
[----:B------:R-:W-:Y:S11]  /*58a0*/  UIMAD UR42, UR10, UR50, UR42 ;  /* 0x000000320a2a72a4 */ /* 0x000ff6000f8e022a */
[----:B------:R-:W-:Y:S01]  /*58b0*/  @!UPT UIADD3 URZ, UPT, UPT, URZ, URZ, URZ ;  /* 0x000000fffffff290 */ /* 0x000fe2000fffe0ff */
.L_x_92:
[----:B------:R-:W-:Y:S01]  /*58c0*/  UISETP.NE.AND UP0, UPT, UR40, 0x1, UPT ;  /* 0x000000012800788c */ /* 0x000fe2000bf05270 */
[----:B------:R1:W5:Y:S01]  /*58d0*/  LDL R11, [R1+0x48] ;  /* 0x00004800010b7983 */ /* 0x0003620000100800 */
[----:B------:R-:W-:Y:S04]  /*58e0*/  UISETP.NE.U32.AND UP3, UPT, UR58, URZ, UPT ;  /* 0x000000ff3a00728c */ /* 0x000fe8000bf65070 */
[----:B------:R-:W-:Y:S05]  /*58f0*/  UISETP.NE.AND.EX UP3, UPT, UR59, URZ, UPT, UP3 ;  /* 0x000000ff3b00728c */ /* 0x000fea000bf65330 */
[----:B------:R-:W3:Y:S01]  /*5900*/  @!UP0 LDCU.128 UR8, c[0x0][0xb10] ;  /* 0x00016200ff0887ac */ /* 0x000ee20008000c00 */
[----:B------:R-:W4:Y:S01]  /*5910*/  @!UP0 LDCU UR5, c[0x0][0xb0c] ;  /* 0x00016180ff0587ac */ /* 0x000f220008000800 */
[----:B------:R-:W2:Y:S01]  /*5920*/  @!UP0 LDCU UR4, c[0x0][0xb20] ;  /* 0x00016400ff0487ac */ /* 0x000ea20008000800 */
[----:B---3--:R-:W-:Y:S02]  /*5930*/  UIMAD.WIDE.U32 UR6, UR43, UR8, URZ ;  /* 0x000000082b0672a5 */ /* 0x008fe4000f8e00ff */
[----:B------:R-:W-:Y:S02]  /*5940*/  UIMAD.WIDE.U32 UR12, UR42, UR11, URZ ;  /* 0x0000000b2a0c72a5 */ /* 0x000fe4000f8e00ff */
[----:B------:R-:W-:Y:S02]  /*5950*/  @!UP0 UISETP.NE.AND UP1, UPT, UR10, 0x1, UPT ;  /* 0x000000010a00888c */ /* 0x000fe4000bf25270 */
[----:B------:R-:W-:Y:S02]  /*5960*/  @!UP0 USHF.R.U32.HI UR7, URZ, UR9, UR7 ;  /* 0x00000009ff078299 */ /* 0x000fe40008011607 */
[----:B----4-:R-:W-:Y:S02]  /*5970*/  @!UP0 UISETP.NE.AND UP2, UPT, UR5, 0x1, UPT ;  /* 0x000000010500888c */ /* 0x010fe4000bf45270 */
[----:B--2---:R-:W-:Y:S02]  /*5980*/  @!UP0 USHF.R.U32.HI UR4, URZ, UR4, UR13 ;  /* 0x00000004ff048299 */ /* 0x004fe4000801160d */
[----:B------:R-:W-:Y:S02]  /*5990*/  @!UP0 USEL UR7, UR43, UR7, !UP2 ;  /* 0x000000072b078287 */ /* 0x000fe4000d000000 */
[----:B------:R-:W-:Y:S04]  /*59a0*/  @!UP0 USEL UR6, UR42, UR4, !UP1 ;  /* 0x000000042a068287 */ /* 0x000fe8000c800000 */
[----:B------:R-:W-:Y:S02]  /*59b0*/  @!UP0 UIADD3 UR4, UPT, UPT, -UR7, UR6, URZ ;  /* 0x0000000607048290 */ /* 0x000fe4000fffe1ff */
[----:B------:R-:W-:Y:S02]  /*59c0*/  @!UP0 UIADD3 UR6, UPT, UPT, UR7, -UR6, URZ ;  /* 0x8000000607068290 */ /* 0x000fe4000fffe0ff */
[----:B------:R-:W-:Y:S02]  /*59d0*/  UIADD3 UR7, UPT, UPT, UR16, 0x1, URZ ;  /* 0x0000000110077890 */ /* 0x000fe4000fffe0ff */
[----:B------:R-:W-:Y:S02]  /*59e0*/  @!UP0 UIMAD UR43, UR4, UR5, UR43 ;  /* 0x00000005042b82a4 */ /* 0x000fe4000f8e022b */
[----:B------:R-:W-:Y:S02]  /*59f0*/  @!UP0 UIMAD UR42, UR6, UR10, UR42 ;  /* 0x0000000a062a82a4 */ /* 0x000fe4000f8e022a */
[----:B------:R-:W-:Y:S05]  /*5a00*/  MOV R0, UR7 ;  /* 0x0000000700007c02 */ /* 0x000fea0008000f00 */
[----:B------:R1:W-:Y:S01]  /*5a10*/  STL [R1+0x58], R0 ;  /* 0x0000580001007387 */ /* 0x0003e20000100800 */
[----:B------:R-:W-:Y:S05]  /*5a20*/  BRA.U !UP3, `(.L_x_93) ;  /* 0x000000010b407547 */ /* 0x000fea000b800000 */
[----:B------:R-:W-:Y:S01]  /*5a30*/  UISETP.NE.U32.AND UP0, UPT, UR52, URZ, UPT ;  /* 0x000000ff3400728c */ /* 0x000fe2000bf05070 */
[----:B------:R-:W-:Y:S03]  /*5a40*/  IMAD.MOV.U32 R3, RZ, RZ, 0x1 ;  /* 0x00000001ff037424 */ /* 0x000fe600078e00ff */
[----:B------:R-:W-:Y:S06]  /*5a50*/  UISETP.NE.AND.EX UP0, UPT, UR53, URZ, UPT, UP0 ;  /* 0x000000ff3500728c */ /* 0x000fec000bf05300 */
[----:B------:R-:W-:Y:S05]  /*5a60*/  PLOP3.LUT P0, PT, PT, PT, UP0, 0x80, 0x8 ;  /* 0x000000000008781c */ /* 0x000fea0003f0f008 */
[----:B------:R-:W2:Y:S01]  /*5a70*/  @UP0 LDCU.64 UR6, c[0x0][0x888] ;  /* 0x00011100ff0607ac */ /* 0x000ea20008000a00 */
[----:B------:R-:W-:Y:S07]  /*5a80*/  @UP0 UIMAD UR4, UR36, UR58, URZ ;  /* 0x0000003a240402a4 */ /* 0x000fee000f8e02ff */
[----:B-----5:R-:W-:Y:S01]  /*5a90*/  @P0 PRMT R11, R3, 0x7610, R11 ;  /* 0x00007610030b0816 */ /* 0x020fe2000000000b */
[----:B--2---:R-:W-:Y:S06]  /*5aa0*/  @UP0 UIMAD.WIDE UR6, UR4, 0x4, UR6 ;  /* 0x00000004040608a5 */ /* 0x004fec000f8e0206 */
[----:B------:R-:W-:Y:S02]  /*5ab0*/  IMAD.U32 R8, RZ, RZ, UR6 ;  /* 0x00000006ff087e24 */ /* 0x000fe4000f8e00ff */
[----:B------:R-:W-:Y:S05]  /*5ac0*/  IMAD.U32 R9, RZ, RZ, UR7 ;  /* 0x00000007ff097e24 */ /* 0x000fea000f8e00ff */
[----:B-1----:R-:W2:Y:S02]  /*5ad0*/  @P0 LDG.E R0, desc[UR60][R8.64] ;  /* 0x0000003c08000981 */ /* 0x002ea4000c1e1900 */
[----:B--2---:R-:W-:Y:S01]  /*5ae0*/  @P0 R2UR UR45, R0 ;  /* 0x00000000002d02ca */ /* 0x004fe200000e0000 */
[----:B------:R-:W-:Y:S05]  /*5af0*/  IMAD.MOV.U32 R0, RZ, RZ, 0x1 ;  /* 0x00000001ff007424 */ /* 0x000fea00078e00ff */
[----:B------:R-:W-:Y:S05]  /*5b00*/  @!P0 PRMT R11, R0, 0x7610, R11 ;  /* 0x00007610000b8816 */ /* 0x000fea000000000b */
[----:B------:R2:W-:Y:S03]  /*5b10*/  STL.S16 [R1+0x48], R11 ;  /* 0x0000480b01007387 */ /* 0x0005e60000100600 */
[----:B------:R-:W3:Y:S02]  /*5b20*/  @!UP0 LDCU UR45, c[0x0][0x880] ;  /* 0x00011000ff2d87ac */ /* 0x000ee40008000800 */
.L_x_93:
[----:B------:R-:W-:Y:S01]  /*5b30*/  UISETP.NE.U32.AND UP0, UPT, UR56, URZ, UPT ;  /* 0x000000ff3800728c */ /* 0x000fe2000bf05070 */
[----:B------:R-:W4:Y:S03]  /*5b40*/  LDL R13, [R1+0x4c] ;  /* 0x00004c00010d7983 */ /* 0x000f260000100800 */
[----:B------:R-:W-:Y:S01]  /*5b50*/  UISETP.NE.AND.EX UP0, UPT, UR57, URZ, UPT, UP0 ;  /* 0x000000ff3900728c */ /* 0x000fe2000bf05300 */
[----:B----4-:R-:W-:Y:S11]  /*5b60*/  R2UR UR4, R13 ;  /* 0x000000000d0472ca */ /* 0x010ff600000e0000 */
[----:B------:R-:W-:Y:S02]  /*5b70*/  @!UPT UIADD3 URZ, UPT, UPT, URZ, URZ, URZ ;  /* 0x000000fffffff290 */ /* 0x000fe4000fffe0ff */
[----:B------:R-:W-:Y:S06]  /*5b80*/  UISETP.NE.AND UP1, UPT, UR4, URZ, UPT ;  /* 0x000000ff0400728c */ /* 0x000fec000bf25270 */
[----:B------:R-:W-:Y:S01]  /*5b90*/  PLOP3.LUT P2, PT, PT, PT, UP1, 0x80, 0x8 ;  /* 0x000000000008781c */ /* 0x000fe20003f4f018 */
[----:B------:R-:W-:Y:S01]  /*5ba0*/  @!UPT UIADD3 URZ, UPT, UPT, URZ, URZ, URZ ;  /* 0x000000fffffff290 */ /* 0x000fe2000fffe0ff */
[----:B------:R-:W-:Y:S11]  /*5bb0*/  BRA.U !UP0, `(.L_x_94) ;  /* 0x0000000108307547 */ /* 0x000ff6000b800000 */
[----:B------:R-:W-:Y:S04]  /*5bc0*/  UISETP.NE.U32.AND UP0, UPT, UR54, URZ, UPT ;  /* 0x000000ff3600728c */ /* 0x000fe8000bf05070 */
[----:B------:R-:W-:Y:S06]  /*5bd0*/  UISETP.NE.AND.EX UP0, UPT, UR55, URZ, UPT, UP0 ;  /* 0x000000ff3700728c */ /* 0x000fec000bf05300 */
[----:B------:R-:W-:Y:S05]  /*5be0*/  PLOP3.LUT P0, PT, PT, PT, UP0, 0x80, 0x8 ;  /* 0x000000000008781c */ /* 0x000fea0003f0f008 */
[----:B------:R-:W4:Y:S01]  /*5bf0*/  @UP0 LDCU.64 UR6, c[0x0][0x8a8] ;  /* 0x00011500ff0607ac */ /* 0x000f220008000a00 */
[----:B------:R-:W-:Y:S04]  /*5c00*/  @UP0 UIMAD UR4, UR36, UR56, URZ ;  /* 0x00000038240402a4 */ /* 0x000fe8000f8e02ff */
[----:B----4-:R-:W-:Y:S06]  /*5c10*/  @UP0 UIMAD.WIDE UR6, UR4, 0x4, UR6 ;  /* 0x00000004040608a5 */ /* 0x010fec000f8e0206 */
[----:B------:R-:W-:Y:S02]  /*5c20*/  IMAD.U32 R8, RZ, RZ, UR6 ;  /* 0x00000006ff087e24 */ /* 0x000fe4000f8e00ff */
[----:B------:R-:W-:Y:S05]  /*5c30*/  IMAD.U32 R9, RZ, RZ, UR7 ;  /* 0x00000007ff097e24 */ /* 0x000fea000f8e00ff */
[----:B-1----:R-:W4:Y:S02]  /*5c40*/  @P0 LDG.E R0, desc[UR60][R8.64] ;  /* 0x0000003c08000981 */ /* 0x002f24000c1e1900 */
[----:B----4-:R-:W-:Y:S11]  /*5c50*/  @P0 R2UR UR37, R0 ;  /* 0x00000000002502ca */ /* 0x010ff600000e0000 */
[----:B------:R-:W-:Y:S03]  /*5c60*/  @!UPT UIADD3 URZ, UPT, UPT, URZ, URZ, URZ ;  /* 0x000000fffffff290 */ /* 0x000fe6000fffe0ff */
[----:B------:R-:W4:Y:S02]  /*5c70*/  @!UP0 LDCU UR37, c[0x0][0x8a0] ;  /* 0x00011400ff2587ac */ /* 0x000f240008000800 */
.L_x_94:
[----:B------:R-:W-:Y:S01]  /*5c80*/  R2UR UR5, R13 ;  /* 0x000000000d0572ca */ /* 0x000fe200000e0000 */
[----:B------:R-:W-:Y:S01]  /*5c90*/  UPLOP3.LUT UP2, UPT, UPT, UPT, UPT, 0x40, 0x4 ;  /* 0x000000000004789c */ /* 0x000fe20003f4e870 */
[----:B------:R-:W2:Y:S01]  /*5ca0*/  LDL R3, [R1+0x68] ;  /* 0x0000680001037983 */ /* 0x000ea20000100800 */
[----:B------:R-:W-:Y:S02]  /*5cb0*/  R2UR UR4, R12 ;  /* 0x000000000c0472ca */ /* 0x000fe400000e0000 */
[----:B------:R-:W-:Y:S02]  /*5cc0*/  CS2R R194, SRZ ;  /* 0x0000000000c27805 */ /* 0x000fe4000001ff00 */
[----:B---3--:R-:W-:Y:S01]  /*5cd0*/  @P2 FSETP.NEU.AND P1, PT, RZ, UR45, PT ;  /* 0x0000002dff002c0b */ /* 0x008fe2000bf2d000 */
[----:B-1----:R-:W3:Y:S01]  /*5ce0*/  LDL.LU R0, [R1+0x5c] ;  /* 0x00005c0001007983 */ /* 0x002ee20000300800 */
[----:B-----5:R-:W-:Y:S02]  /*5cf0*/  @P2 LOP3.LUT P0, RZ, R11, 0xff, RZ, 0xc0, !PT ;  /* 0x000000ff0bff2812 */ /* 0x020fe4000780c0ff */
[----:B------:R-:W-:Y:S02]  /*5d00*/  CS2R R192, SRZ ;  /* 0x0000000000c07805 */ /* 0x000fe4000001ff00 */
[----:B------:R-:W-:Y:S01]  /*5d10*/  R2UR UR8, R10 ;  /* 0x000000000a0872ca */ /* 0x000fe200000e0000 */
[----:B------:R-:W4:Y:S01]  /*5d20*/  LDL R9, [R1+0x60] ;  /* 0x0000600001097983 */ /* 0x000f220000100800 */
[----:B------:R-:W-:Y:S02]  /*5d30*/  CS2R R190, SRZ ;  /* 0x0000000000be7805 */ /* 0x000fe4000001ff00 */
[----:B------:R-:W-:Y:S01]  /*5d40*/  CS2R R188, SRZ ;  /* 0x0000000000bc7805 */ /* 0x000fe2000001ff00 */
[----:B------:R-:W-:Y:S01]  /*5d50*/  UISETP.NE.AND UP5, UPT, UR5, URZ, UPT ;  /* 0x000000ff0500728c */ /* 0x000fe2000bfa5270 */
[----:B------:R-:W-:Y:S02]  /*5d60*/  CS2R R198, SRZ ;  /* 0x0000000000c67805 */ /* 0x000fe4000001ff00 */
[----:B------:R-:W-:Y:S01]  /*5d70*/  CS2R R196, SRZ ;  /* 0x0000000000c47805 */ /* 0x000fe2000001ff00 */
[----:B------:R-:W-:Y:S01]  /*5d80*/  UISETP.NE.AND UP4, UPT, UR4, URZ, UPT ;  /* 0x000000ff0400728c */ /* 0x000fe2000bf85270 */
[----:B------:R-:W-:Y:S02]  /*5d90*/  CS2R R202, SRZ ;  /* 0x0000000000ca7805 */ /* 0x000fe4000001ff00 */
[----:B------:R-:W-:Y:S02]  /*5da0*/  CS2R R200, SRZ ;  /* 0x0000000000c87805 */ /* 0x000fe4000001ff00 */
[----:B------:R-:W-:Y:S02]  /*5db0*/  CS2R R206, SRZ ;  /* 0x0000000000ce7805 */ /* 0x000fe4000001ff00 */
[----:B------:R-:W-:Y:S02]  /*5dc0*/  CS2R R204, SRZ ;  /* 0x0000000000cc7805 */ /* 0x000fe4000001ff00 */
[----:B------:R-:W-:Y:S02]  /*5dd0*/  CS2R R226, SRZ ;  /* 0x0000000000e27805 */ /* 0x000fe4000001ff00 */
[----:B------:R-:W-:Y:S02]  /*5de0*/  CS2R R224, SRZ ;  /* 0x0000000000e07805 */ /* 0x000fe4000001ff00 */
[----:B------:R-:W-:Y:S01]  /*5df0*/  CS2R R218, SRZ ;  /* 0x0000000000da7805 */ /* 0x000fe2000001ff00 */
[----:B------:R-:W1:Y:S01]  /*5e00*/  @UP5 LDCU.64 UR4, c[0x0][0x888] ;  /* 0x00011100ff0457ac */ /* 0x000e620008000a00 */
[----:B------:R-:W-:Y:S02]  /*5e10*/  CS2R R216, SRZ ;  /* 0x0000000000d87805 */ /* 0x000fe4000001ff00 */
[----:B------:R-:W-:Y:S02]  /*5e20*/  CS2R R222, SRZ ;  /* 0x0000000000de7805 */ /* 0x000fe4000001ff00 */
[----:B------:R-:W-:Y:S02]  /*5e30*/  CS2R R220, SRZ ;  /* 0x0000000000dc7805 */ /* 0x000fe4000001ff00 */
[----:B------:R-:W-:Y:S02]  /*5e40*/  CS2R R210, SRZ ;  /* 0x0000000000d27805 */ /* 0x000fe4000001ff00 */
[----:B------:R-:W-:Y:S01]  /*5e50*/  CS2R R208, SRZ ;  /* 0x0000000000d07805 */ /* 0x000fe2000001ff00 */
[----:B------:R-:W-:Y:S01]  /*5e60*/  @UP5 UPLOP3.LUT UP2, UPT, UPT, UPT, UP3, 0x80, 0x8 ;  /* 0x000000000008589c */ /* 0x000fe20003f4f030 */
[----:B------:R-:W-:Y:S02]  /*5e70*/  CS2R R214, SRZ ;  /* 0x0000000000d67805 */ /* 0x000fe4000001ff00 */
[----:B------:R-:W-:Y:S02]  /*5e80*/  CS2R R212, SRZ ;  /* 0x0000000000d47805 */ /* 0x000fe4000001ff00 */
[----:B------:R-:W-:Y:S02]  /*5e90*/  CS2R R230, SRZ ;  /* 0x0000000000e67805 */ /* 0x000fe4000001ff00 */
[----:B------:R-:W-:Y:S02]  /*5ea0*/  CS2R R228, SRZ ;  /* 0x0000000000e47805 */ /* 0x000fe4000001ff00 */
[----:B----4-:R-:W-:Y:S01]  /*5eb0*/  R2UR UR9, R9 ;  /* 0x00000000090972ca */ /* 0x010fe200000e0000 */
[----:B-1----:R-:W-:Y:S01]  /*5ec0*/  @UP5 UISETP.NE.U32.AND UP0, UPT, UR4, URZ, UPT ;  /* 0x000000ff0400528c */ /* 0x002fe2000bf05070 */
[----:B--2---:R-:W-:Y:S02]  /*5ed0*/  R2UR UR7, R3 ;  /* 0x00000000030772ca */ /* 0x004fe400000e0000 */
[----:B---3--:R-:W-:Y:S01]  /*5ee0*/  R2UR UR6, R0 ;  /* 0x00000000000672ca */ /* 0x008fe200000e0000 */
[----:B------:R-:W-:Y:S03]  /*5ef0*/  @UP5 UISETP.NE.AND.EX UP1, UPT, UR5, URZ, UPT, UP0 ;  /* 0x000000ff0500528c */ /* 0x000fe6000bf25300 */
[----:B------:R-:W-:Y:S01]  /*5f00*/  @P2 VOTEU.ANY UP0, P1 ;  /* 0x0000000000ff2886 */ /* 0x000fe20000800100 */
[----:B------:R-:W-:Y:S01]  /*5f10*/  @UP5 USEL UR4, URZ, 0xffffffff, UP0 ;  /* 0xffffffffff045887 */ /* 0x000fe20008000000 */
[----:B------:R-:W-:Y:S01]  /*5f20*/  PLOP3.LUT P1, PT, PT, PT, UP4, 0x80, 0x8 ;  /* 0x000000000008781c */ /* 0x000fe20003f2f048 */
[----:B------:R-:W-:Y:S01]  /*5f30*/  @UP5 USEL UR5, URZ, 0xffffffff, UP1 ;  /* 0xffffffffff055887 */ /* 0x000fe20008800000 */
[----:B------:R-:W-:Y:S01]  /*5f40*/  @P2 VOTEU.ANY UP0, P0 ;  /* 0x0000000000ff2886 */ /* 0x000fe20000000100 */
[----:B------:R-:W-:Y:S02]  /*5f50*/  IMAD.U32 R3, RZ, RZ, UR9 ;  /* 0x00000009ff037e24 */ /* 0x000fe4000f8e00ff */
[----:B------:R-:W-:Y:S01]  /*5f60*/  @UP2 USEL UR4, UR5, UR4, !UP0 ;  /* 0x0000000405042287 */ /* 0x000fe2000c000000 */
[----:B------:R-:W-:Y:S03]  /*5f70*/  PLOP3.LUT P0, PT, PT, PT, UP4, 0x80, 0x8 ;  /* 0x000000000008781c */ /* 0x000fe60003f0f048 */
[----:B------:R-:W-:Y:S04]  /*5f80*/  @UP5 ULOP3.LUT UR4, UR4, 0x1, URZ, 0xc0, !UPT ;  /* 0x0000000104045892 */ /* 0x000fe8000f8ec0ff */
[----:B------:R-:W-:Y:S01]  /*5f90*/  UISETP.NE.U32.OR UP0, UPT, UR4, 0x1, !UP5 ;  /* 0x000000010400788c */ /* 0x000fe2000ef05470 */
[----:B------:R-:W-:Y:S01]  /*5fa0*/  @P1 SHF.R.U32.HI R4, RZ, 0x10, R5 ;  /* 0x00000010ff041819 */ /* 0x000fe20000011605 */
[----:B------:R-:W-:Y:S01]  /*5fb0*/  ULEA UR4, UR44, UR8, 0x3 ;  /* 0x000000082c047291 */ /* 0x000fe2000f8e18ff */
[----:B------:R-:W-:Y:S03]  /*5fc0*/  PLOP3.LUT P1, PT, PT, PT, PT, 0x8, 0x80 ;  /* 0x000000000080781c */ /* 0x000fe60003f2e170 */
[----:B------:R-:W-:Y:S02]  /*5fd0*/  PLOP3.LUT P2, PT, PT, PT, UP0, 0x80, 0x8 ;  /* 0x000000000008781c */ /* 0x000fe40003f4f008 */
[----:B------:R-:W-:Y:S11]  /*5fe0*/  @P0 R2UR UR6, R4 ;  /* 0x00000000040602ca */ /* 0x000ff600000e0000 */
[----:B------:R-:W-:Y:S01]  /*5ff0*/  @P2 SHF.L.U32 R8, R3, 0x1f, RZ ;  /* 0x0000001f03082819 */ /* 0x000fe200000006ff */
[----:B------:R-:W-:Y:S03]  /*6000*/  IMAD.U32 R3, RZ, RZ, UR7 ;  /* 0x00000007ff037e24 */ /* 0x000fe6000f8e00ff */
[----:B------:R-:W1:Y:S02]  /*6010*/  @P2 SYNCS.PHASECHK.TRANS64.TRYWAIT P4, [UR8+0x130], R8 ;  /* 0x00013008ff0025a7 */ /* 0x000e640008081108 */
[----:B------:R-:W-:Y:S01]  /*6020*/  SHF.L.U32 R0, R3, 0x1f, RZ ;  /* 0x0000001f03007819 */ /* 0x000fe200000006ff */
[----:B------:R-:W-:Y:S05]  /*6030*/  IMAD.U32 R3, RZ, RZ, UR4 ;  /* 0x00000004ff037e24 */ /* 0x000fea000f8e00ff */
[----:B------:R2:W-:Y:S01]  /*6040*/  STL [R1+0x54], R3 ;  /* 0x0000540301007387 */ /* 0x0005e20000100800 */
[----:B------:R3:W4:Y:S01]  /*6050*/  SYNCS.PHASECHK.TRANS64.TRYWAIT P3, [UR4+0x170], R0 ;  /* 0x00017000ff0075a7 */ /* 0x0007220008061104 */
[----:B--2---:R-:W-:Y:S05]  /*6060*/  IMAD.U32 R3, RZ, RZ, UR6 ;  /* 0x00000006ff037e24 */ /* 0x004fea000f8e00ff */
[----:B------:R3:W-:Y:S01]  /*6070*/  STL [R1+0x5c], R3 ;  /* 0x00005c0301007387 */ /* 0x0007e20000100800 */
[----:B-1----:R-:W-:Y:S01]  /*6080*/  @P2 PLOP3.LUT P1, PT, P4, PT, PT, 0x8, 0x80 ;  /* 0x000000000080281c */ /* 0x002fe2000272e170 */
[----:B------:R-:W-:Y:S01]  /*6090*/  @!UPT UIADD3 URZ, UPT, UPT, URZ, URZ, URZ ;  /* 0x000000fffffff290 */ /* 0x000fe2000fffe0ff */
[----:B---3--:R-:W-:Y:S11]  /*60a0*/  BRA.U !UP0, `(.L_x_95) ;  /* 0x0000000508207547 */ /* 0x008ff6000b800000 */
[----:B------:R-:W-:Y:S02]  /*60b0*/  FSETP.NEU.AND P2, PT, RZ, UR45, PT ;  /* 0x0000002dff007c0b */ /* 0x000fe4000bf4d000 */
[----:B------:R-:W-:Y:S02]  /*60c0*/  CS2R R230, SRZ ;  /* 0x0000000000e67805 */ /* 0x000fe4000001ff00 */
[----:B------:R-:W-:Y:S02]  /*60d0*/  LOP3.LUT P0, RZ, R11, 0xff, RZ, 0xc0, !PT ;  /* 0x000000ff0bff7812 */ /* 0x000fe4000780c0ff */
[----:B------:R-:W-:Y:S02]  /*60e0*/  CS2R R228, SRZ ;  /* 0x0000000000e47805 */ /* 0x000fe4000001ff00 */
[----:B------:R-:W-:Y:S02]  /*60f0*/  CS2R R214, SRZ ;  /* 0x0000000000d67805 */ /* 0x000fe4000001ff00 */
[----:B------:R-:W-:Y:S01]  /*6100*/  CS2R R212, SRZ ;  /* 0x0000000000d47805 */ /* 0x000fe2000001ff00 */
[----:B------:R-:W-:Y:S06]  /*6110*/  @!P1 BRA `(.L_x_96) ;  /* 0x0000000000189947 */ /* 0x000fec0003800000 */
[----:B------:R-:W-:Y:S02]  /*6120*/  R2UR UR5, R9 ;  /* 0x00000000090572ca */ /* 0x000fe400000e0000 */
[----:B------:R-:W-:Y:S11]  /*6130*/  R2UR UR4, R10 ;  /* 0x000000000a0472ca */ /* 0x000ff600000e0000 */
[----:B------:R-:W-:Y:S05]  /*6140*/  IMAD.U32 R3, RZ, RZ, UR5 ;  /* 0x00000005ff037e24 */ /* 0x000fea000f8e00ff */
[----:B------:R-:W-:Y:S04]  /*6150*/  SHF.L.U32 R4, R3, 0x1f, RZ ;  /* 0x0000001f03047819 */ /* 0x000fe800000006ff */
[----:B------:R-:W1:Y:S02]  /*6160*/  SYNCS.PHASECHK.TRANS64.TRYWAIT P1, [UR4+0x130], R4 ;  /* 0x00013004ff0075a7 */ /* 0x000e640008021104 */
[----:B-1----:R-:W-:Y:S05]  /*6170*/  @!P1 BRA `(.L_x_97) ;  /* 0x0000005c00549947 */ /* 0x002fea0003800000 */
.L_x_96:
[----:B------:R-:W2:Y:S01]  /*6180*/  LDL R6, [R1+0x50] ;  /* 0x0000500001067983 */ /* 0x000ea20000100800 */
[----:B------:R-:W-:Y:S02]  /*6190*/  CS2R R210, SRZ ;  /* 0x0000000000d27805 */ /* 0x000fe4000001ff00 */
[----:B------:R-:W-:Y:S02]  /*61a0*/  CS2R R208, SRZ ;  /* 0x0000000000d07805 */ /* 0x000fe4000001ff00 */
[----:B------:R-:W-:Y:S01]  /*61b0*/  CS2R R222, SRZ ;  /* 0x0000000000de7805 */ /* 0x000fe2000001ff00 */
[----:B------:R-:W3:Y:S01]  /*61c0*/  LDL.LU R5, [R1+0x60] ;  /* 0x0000600001057983 */ /* 0x000ee20000300800 */
[----:B------:R-:W-:Y:S01]  /*61d0*/  UISETP.NE.U32.AND UP0, UPT, UR52, URZ, UPT ;  /* 0x000000ff3400728c */ /* 0x000fe2000bf05070 */
[----:B------:R-:W-:Y:S02]  /*61e0*/  CS2R R220, SRZ ;  /* 0x0000000000dc7805 */ /* 0x000fe4000001ff00 */
[----:B------:R-:W-:Y:S01]  /*61f0*/  CS2R R218, SRZ ;  /* 0x0000000000da7805 */ /* 0x000fe2000001ff00 */
[----:B-1----:R-:W1:Y:S01]  /*6200*/  S2R R3, SR_TID.X ;  /* 0x0000000000037919 */ /* 0x002e620000002100 */
[----:B------:R-:W-:Y:S01]  /*6210*/  UISETP.NE.AND.EX UP0, UPT, UR53, URZ, UPT, UP0 ;  /* 0x000000ff3500728c */ /* 0x000fe2000bf05300 */
[----:B------:R-:W-:Y:S01]  /*6220*/  CS2R R216, SRZ ;  /* 0x0000000000d87805 */ /* 0x000fe2000001ff00 */
[----:B------:R-:W-:Y:S01]  /*6230*/  VOTEU.ANY UP1, P2 ;  /* 0x0000000000ff7886 */ /* 0x000fe20001020100 */
[----:B------:R-:W-:Y:S01]  /*6240*/  USEL UR4, URZ, 0xffffffff, UP1 ;  /* 0xffffffffff047887 */ /* 0x000fe20008800000 */
[----:B------:R-:W-:Y:S01]  /*6250*/  CS2R R226, SRZ ;  /* 0x0000000000e27805 */ /* 0x000fe2000001ff00 */
[----:B------:R-:W-:Y:S01]  /*6260*/  USEL UR5, URZ, 0xffffffff, UP0 ;  /* 0xffffffffff057887 */ /* 0x000fe20008000000 */
[----:B------:R-:W-:Y:S01]  /*6270*/  CS2R R224, SRZ ;  /* 0x0000000000e07805 */ /* 0x000fe2000001ff00 */
[----:B------:R-:W-:Y:S01]  /*6280*/  VOTEU.ANY UP0, P0 ;  /* 0x0000000000ff7886 */ /* 0x000fe20000000100 */
[----:B------:R-:W-:Y:S01]  /*6290*/  CS2R R206, SRZ ;  /* 0x0000000000ce7805 */ /* 0x000fe2000001ff00 */
[----:B------:R-:W-:Y:S01]  /*62a0*/  @UP3 USEL UR4, UR5, UR4, !UP0 ;  /* 0x0000000405043287 */ /* 0x000fe2000c000000 */
[----:B------:R-:W-:Y:S02]  /*62b0*/  CS2R R204, SRZ ;  /* 0x0000000000cc7805 */ /* 0x000fe4000001ff00 */
[----:B------:R-:W-:Y:S02]  /*62c0*/  CS2R R202, SRZ ;  /* 0x0000000000ca7805 */ /* 0x000fe4000001ff00 */
[----:B------:R-:W-:Y:S01]  /*62d0*/  CS2R R200, SRZ ;  /* 0x0000000000c87805 */ /* 0x000fe2000001ff00 */
[----:B------:R-:W-:Y:S01]  /*62e0*/  ULOP3.LUT UR4, UR4, 0x1, URZ, 0xc0, !UPT ;  /* 0x0000000104047892 */ /* 0x000fe2000f8ec0ff */
[----:B------:R-:W-:Y:S02]  /*62f0*/  CS2R R198, SRZ ;  /* 0x0000000000c67805 */ /* 0x000fe4000001ff00 */
[----:B------:R-:W-:Y:S02]  /*6300*/  CS2R R196, SRZ ;  /* 0x0000000000c47805 */ /* 0x000fe4000001ff00 */
[----:B------:R-:W-:Y:S01]  /*6310*/  CS2R R190, SRZ ;  /* 0x0000000000be7805 */ /* 0x000fe2000001ff00 */
[----:B------:R-:W-:Y:S01]  /*6320*/  UISETP.NE.U32.AND UP0, UPT, UR4, 0x1, UPT ;  /* 0x000000010400788c */ /* 0x000fe2000bf05070 */
[----:B------:R-:W-:Y:S02]  /*6330*/  CS2R R188, SRZ ;  /* 0x0000000000bc7805 */ /* 0x000fe4000001ff00 */
[----:B------:R-:W-:Y:S02]  /*6340*/  CS2R R194, SRZ ;  /* 0x0000000000c27805 */ /* 0x000fe4000001ff00 */
[----:B------:R-:W-:Y:S01]  /*6350*/  CS2R R192, SRZ ;  /* 0x0000000000c07805 */ /* 0x000fe2000001ff00 */
[----:B------:R-:W5:Y:S01]  /*6360*/  S2UR UR7, SR_CgaCtaId ;  /* 0x00000000000779c3 */ /* 0x000f620000008800 */
[----:B------:R-:W-:Y:S02]  /*6370*/  PLOP3.LUT P0, PT, PT, PT, UP0, 0x80, 0x8 ;  /* 0x000000000008781c */ /* 0x000fe40003f0f008 */
[----:B---3--:R-:W-:Y:S11]  /*6380*/  R2UR UR6, R5 ;  /* 0x00000000050672ca */ /* 0x008ff600000e0000 */
[----:B-1----:R-:W-:Y:S01]  /*6390*/  @P0 IMAD.SHL.U32 R4, R3, 0x10, RZ ;  /* 0x0000001003040824 */ /* 0x002fe200078e00ff */
[----:B--2---:R-:W-:Y:S04]  /*63a0*/  R2UR UR8, R6 ;  /* 0x00000000060872ca */ /* 0x004fe800000e0000 */
[----:B------:R-:W-:Y:S01]  /*63b0*/  @P0 LOP3.LUT R3, R4, 0x7f0, RZ, 0xc0, !PT ;  /* 0x000007f004030812 */ /* 0x000fe200078ec0ff */
[----:B------:R-:W-:Y:S08]  /*63c0*/  ULOP3.LUT UR6, UR6, 0x1, URZ, 0x3c, !UPT ;  /* 0x0000000106067892 */ /* 0x000ff0000f8e3cff */
[----:B------:R-:W1:Y:S01]  /*63d0*/  @P0 LDS.128 R228, [R3+UR8+0x200] ;  /* 0x0002000803e40984 */ /* 0x000e620008000c00 */
[----:B------:R-:W-:Y:S03]  /*63e0*/  UIADD3 UR4, UPT, UPT, UR8, 0x138, URZ ;  /* 0x0000013808047890 */ /* 0x000fe6000fffe0ff */
[----:B------:R-:W2:Y:S01]  /*63f0*/  @P0 LDS.128 R212, [R3+UR8+0xa00] ;  /* 0x000a000803d40984 */ /* 0x000ea20008000c00 */
[----:B-----5:R-:W-:Y:S03]  /*6400*/  UPRMT UR4, UR7, 0x654, UR4 ;  /* 0x0000065407047896 */ /* 0x020fe60008000004 */
[----:B------:R-:W3:Y:S04]  /*6410*/  @P0 LDS.128 R208, [R3+UR8+0x1200] ;  /* 0x0012000803d00984 */ /* 0x000ee80008000c00 */
[----:B------:R-:W1:Y:S04]  /*6420*/  @P0 LDS.128 R220, [R3+UR8+0x1a00] ;  /* 0x001a000803dc0984 */ /* 0x000e680008000c00 */
[----:B------:R-:W1:Y:S04]  /*6430*/  @P0 LDS.128 R216, [R3+UR8+0x2200] ;  /* 0x0022000803d80984 */ /* 0x000e680008000c00 */
[----:B------:R-:W1:Y:S04]  /*6440*/  @P0 LDS.128 R224, [R3+UR8+0x2a00] ;  /* 0x002a000803e00984 */ /* 0x000e680008000c00 */
[----:B------:R-:W1:Y:S04]  /*6450*/  @P0 LDS.128 R204, [R3+UR8+0x3200] ;  /* 0x0032000803cc0984 */ /* 0x000e680008000c00 */
[----:B------:R-:W1:Y:S04]  /*6460*/  @P0 LDS.128 R200, [R3+UR8+0x3a00] ;  /* 0x003a000803c80984 */ /* 0x000e680008000c00 */
[----:B------:R-:W1:Y:S04]  /*6470*/  @P0 LDS.128 R196, [R3+UR8+0x4200] ;  /* 0x0042000803c40984 */ /* 0x000e680008000c00 */
[----:B------:R-:W1:Y:S04]  /*6480*/  @P0 LDS.128 R188, [R3+UR8+0x4a00] ;  /* 0x004a000803bc0984 */ /* 0x000e680008000c00 */
[----:B------:R5:W1:Y:S01]  /*6490*/  @P0 LDS.128 R192, [R3+UR8+0x5200] ;  /* 0x0052000803c00984 */ /* 0x000a620008000c00 */
[----:B------:R-:W-:Y:S01]  /*64a0*/  @!PT LDS RZ, [RZ] ;  /* 0x00000000fffff984 */ /* 0x000fe20000000800 */
[----:B------:R-:W-:Y:S01]  /*64b0*/  @!PT LDS RZ, [RZ] ;  /* 0x00000000fffff984 */ /* 0x000fe20000000800 */
[----:B------:R-:W-:Y:S01]  /*64c0*/  @!PT LDS RZ, [RZ] ;  /* 0x00000000fffff984 */ /* 0x000fe20000000800 */
[----:B------:R-:W-:Y:S01]  /*64d0*/  @!PT LDS RZ, [RZ] ;  /* 0x00000000fffff984 */ /* 0x000fe20000000800 */
[----:B------:R4:W-:Y:S06]  /*64e0*/  MEMBAR.ALL.CTA ;  /* 0x0000000000007992 */ /* 0x0009ec0000008000 */
[----:B----4-:R-:W4:Y:S01]  /*64f0*/  FENCE.VIEW.ASYNC.S ;  /* 0x00000000000073c6 */ /* 0x010f220000000000 */
[----:B-----5:R-:W-:Y:S01]  /*6500*/  IMAD.U32 R3, RZ, RZ, UR6 ;  /* 0x00000006ff037e24 */ /* 0x020fe2000f8e00ff */
[----:B----4-:R-:W-:Y:S04]  /*6510*/  SYNCS.ARRIVE.TRANS64.RED.A1T0 RZ, [UR4], RZ ;  /* 0x000000ffffff79a7 */ /* 0x010fe80008100404 */
[----:B--23--:R4:W-:Y:S02]  /*6520*/  STL [R1+0x60], R3 ;  /* 0x0000600301007387 */ /* 0x00c9e40000100800 */
.L_x_95:
[----:B------:R-:W2:Y:S01]  /*6530*/  S2R R4, SR_TID.X ;  /* 0x0000000000047919 */ /* 0x000ea20000002100 */
[----:B----4-:R-:W-:Y:S04]  /*6540*/  IMAD.U32 R3, RZ, RZ, UR44 ;  /* 0x0000002cff037e24 */ /* 0x010fe8000f8e00ff */
[----:B------:R-:W-:Y:S05]  /*6550*/  IMAD R184, R3, 0xb0, R2 ;  /* 0x000000b003b87824 */ /* 0x000fea00078e0202 */
[----:B------:R-:W-:Y:S02]  /*6560*/  SHF.R.U32.HI R5, RZ, 0x15, R184 ;  /* 0x00000015ff057819 */ /* 0x000fe400000116b8 */
[----:B--2---:R-:W-:Y:S04]  /*6570*/  SHF.R.U32.HI R16, RZ, 0x5, R4 ;  /* 0x00000005ff107819 */ /* 0x004fe80000011604 */
[----:B------:R-:W-:Y:S01]  /*6580*/  LOP3.LUT P0, RZ, R5, 0x3, R16, 0x48, !PT ;  /* 0x0000000305ff7812 */ /* 0x000fe20007804810 */
[----:B------:R-:W-:Y:S01]  /*6590*/  @!UPT UIADD3 URZ, UPT, UPT, URZ, URZ, URZ ;  /* 0x000000fffffff290 */ /* 0x000fe2000fffe0ff */
[----:B------:R-:W-:Y:S11]  /*65a0*/  @P3 BRA `(.L_x_98) ;  /* 0x0000000000143947 */ /* 0x000ff60003800000 */
[----:B------:R-:W2:Y:S02]  /*65b0*/  LDL R4, [R1+0x54] ;  /* 0x0000540001047983 */ /* 0x000ea40000100800 */
[----:B--2---:R-:W-:Y:S11]  /*65c0*/  R2UR UR4, R4 ;  /* 0x00000000040472ca */ /* 0x004ff600000e0000 */
[----:B------:R-:W-:Y:S02]  /*65d0*/  @!UPT UIADD3 URZ, UPT, UPT, URZ, URZ, URZ ;  /* 0x000000fffffff290 */ /* 0x000fe4000fffe0ff */
[----:B------:R-:W2:Y:S02]  /*65e0*/  SYNCS.PHASECHK.TRANS64.TRYWAIT P1, [UR4+0x170], R0 ;  /* 0x00017000ff0075a7 */ /* 0x000ea40008021104 */
[----:B--2---:R-:W-:Y:S05]  /*65f0*/  @!P1 BRA `(.L_x_99) ;  /* 0x0000005800549947 */ /* 0x004fea0003800000 */
.L_x_98:
[----:B------:R-:W-:Y:S05]  /*6600*/  @!P0 BRA `(.L_x_100) ;  /* 0x0000000000408947 */ /* 0x000fea0003800000 */
[----:B------:R-:W3:Y:S01]  /*6610*/  LDCU.64 UR8, c[0x4][0x68] ;  /* 0x01000d00ff0877ac */ /* 0x000ee20008000a00 */
[----:B------:R-:W-:Y:S01]  /*6620*/  MOV R15, 0x0 ;  /* 0x00000000000f7802 */ /* 0x000fe20000000f00 */
[----:B------:R-:W-:Y:S02]  /*6630*/  HFMA2 R12, -RZ, RZ, 0, 5.9604644775390625e-08 ;  /* 0x00000001ff0c7431 */ /* 0x000fe400000001ff */
[----:B------:R-:W-:Y:S02]  /*6640*/  IMAD.MOV.U32 R8, RZ, RZ, 0x192 ;  /* 0x00000192ff087424 */ /* 0x000fe400078e00ff */
[----:B------:R-:W-:Y:S01]  /*6650*/  IMAD.MOV.U32 R13, RZ, RZ, RZ ;  /* 0x000000ffff0d7224 */ /* 0x000fe200078e00ff */
[----:B------:R-:W4:Y:S01]  /*6660*/  LDCU.64 UR6, c[0x4][0x70] ;  /* 0x01000e00ff0677ac */ /* 0x000f220008000a00 */
[----:B------:R-:W1:Y:S01]  /*6670*/  LDC.64 R14, c[0x4][R15] ;  /* 0x010000000f0e7b82 */ /* 0x000e620000000a00 */
[----:B------:R-:W5:Y:S01]  /*6680*/  LDCU.64 UR4, c[0x4][0x8] ;  /* 0x01000100ff0477ac */ /* 0x000f620008000a00 */
[----:B---3--:R-:W-:Y:S01]  /*6690*/  MOV R5, UR9 ;  /* 0x0000000900057c02 */ /* 0x008fe20008000f00 */
[----:B------:R-:W-:Y:S01]  /*66a0*/  IMAD.U32 R4, RZ, RZ, UR8 ;  /* 0x00000008ff047e24 */ /* 0x000fe2000f8e00ff */
[----:B----4-:R-:W-:Y:S01]  /*66b0*/  MOV R7, UR7 ;  /* 0x0000000700077c02 */ /* 0x010fe20008000f00 */
[----:B------:R-:W-:Y:S01]  /*66c0*/  IMAD.U32 R6, RZ, RZ, UR6 ;  /* 0x00000006ff067e24 */ /* 0x000fe2000f8e00ff */
[----:B-----5:R-:W-:Y:S01]  /*66d0*/  MOV R11, UR5 ;  /* 0x00000005000b7c02 */ /* 0x020fe20008000f00 */
[----:B------:R-:W-:Y:S02]  /*66e0*/  IMAD.U32 R10, RZ, RZ, UR4 ;  /* 0x00000004ff0a7e24 */ /* 0x000fe4000f8e00ff */
[----:B------:R-:W-:Y:S07]  /*66f0*/  LEPC R20, `(.L_x_100) ;  /* 0x000000001014794e */ /* 0x000fee0000000000 */
[----:B-12---:R-:W-:Y:S05]  /*6700*/  CALL.ABS.NOINC R14 ;  /* 0x000000000e007343 */ /* 0x006fea0003c00000 */
.L_x_100:
[----:B------:R-:W-:Y:S05]  /*6710*/  WARPSYNC.ALL ;  /* 0x0000000000007948 */ /* 0x000fea0003800000 */
[C---:B------:R-:W-:Y:S01]  /*6720*/  R2UR UR4, R184.reuse ;  /* 0x00000000b80472ca */ /* 0x040fe200000e0000 */
[----:B--2---:R-:W-:Y:S05]  /*6730*/  VIADD R3, R184, 0x10 ;  /* 0x00000010b8037836 */ /* 0x004fea0000000000 */
[----:B------:R-:W-:Y:S04]  /*6740*/  SHF.R.U32.HI R3, RZ, 0x15, R3 ;  /* 0x00000015ff037819 */ /* 0x000fe80000011603 */
[----:B------:R-:W-:Y:S03]  /*6750*/  LOP3.LUT P0, RZ, R3, 0x3, R16, 0x48, !PT ;  /* 0x0000000303ff7812 */ /* 0x000fe60007804810 */
[----:B------:R-:W2:Y:S10]  /*6760*/  LDTM.x16 R168, tmem[UR4] ;  /* 0x0000000400a879ee */ /* 0x000eb40008240000 */
[----:B--2---:R-:W-:Y:S05]  /*6770*/  @!P0 BRA `(.L_x_101) ;  /* 0x0000000000408947 */ /* 0x004fea0003800000 */
[----:B------:R-:W2:Y:S01]  /*6780*/  LDCU.64 UR8, c[0x4][0x68] ;  /* 0x01000d00ff0877ac */ /* 0x000ea20008000a00 */
[----:B------:R-:W-:Y:S01]  /*6790*/  MOV R15, 0x0 ;  /* 0x00000000000f7802 */ /* 0x000fe20000000f00 */
[----:B------:R-:W-:Y:S02]  /*67a0*/  HFMA2 R12, -RZ, RZ, 0, 5.9604644775390625e-08 ;  /* 0x00000001ff0c7431 */ /* 0x000fe400000001ff */
[----:B------:R-:W-:Y:S02]  /*67b0*/  IMAD.MOV.U32 R8, RZ, RZ, 0x192 ;  /* 0x00000192ff087424 */ /* 0x000fe400078e00ff */
[----:B------:R-:W-:Y:S01]  /*67c0*/  IMAD.MOV.U32 R13, RZ, RZ, RZ ;  /* 0x000000ffff0d7224 */ /* 0x000fe200078e00ff */
[----:B------:R-:W3:Y:S01]  /*67d0*/  LDCU.64 UR6, c[0x4][0x70] ;  /* 0x01000e00ff0677ac */ /* 0x000ee20008000a00 */
[----:B------:R-:W4:Y:S01]  /*67e0*/  LDC.64 R14, c[0x4][R15] ;  /* 0x010000000f0e7b82 */ /* 0x000f220000000a00 */
[----:B------:R-:W5:Y:S01]  /*67f0*/  LDCU.64 UR4, c[0x4][0x8] ;  /* 0x01000100ff0477ac */ /* 0x000f620008000a00 */
[----:B--2---:R-:W-:Y:S01]  /*6800*/  MOV R5, UR9 ;  /* 0x0000000900057c02 */ /* 0x004fe20008000f00 */
[----:B------:R-:W-:Y:S01]  /*6810*/  IMAD.U32 R4, RZ, RZ, UR8 ;  /* 0x00000008ff047e24 */ /* 0x000fe2000f8e00ff */
[----:B---3--:R-:W-:Y:S01]  /*6820*/  MOV R7, UR7 ;  /* 0x0000000700077c02 */ /* 0x008fe20008000f00 */
[----:B------:R-:W-:Y:S01]  /*6830*/  IMAD.U32 R6, RZ, RZ, UR6 ;  /* 0x00000006ff067e24 */ /* 0x000fe2000f8e00ff */
[----:B-----5:R-:W-:Y:S01]  /*6840*/  MOV R11, UR5 ;  /* 0x00000005000b7c02 */ /* 0x020fe20008000f00 */
[----:B------:R-:W-:Y:S02]  /*6850*/  IMAD.U32 R10, RZ, RZ, UR4 ;  /* 0x00000004ff0a7e24 */ /* 0x000fe4000f8e00ff */
[----:B------:R-:W-:Y:S07]  /*6860*/  LEPC R20, `(.L_x_101) ;  /* 0x000000001014794e */ /* 0x000fee0000000000 */
[----:B-1--4-:R-:W-:Y:S05]  /*6870*/  CALL.ABS.NOINC R14 ;  /* 0x000000000e007343 */ /* 0x012fea0003c00000 */
.L_x_101:
[----:B------:R-:W-:Y:S05]  /*6880*/  WARPSYNC.ALL ;  /* 0x0000000000007948 */ /* 0x000fea0003800000 */
[C---:B------:R-:W-:Y:S01]  /*6890*/  R2UR UR4, R184.reuse ;  /* 0x00000000b80472ca */ /* 0x040fe200000e0000 */
[----:B------:R-:W-:Y:S05]  /*68a0*/  VIADD R3, R184, 0x20 ;  /* 0x00000020b8037836 */ /* 0x000fea0000000000 */
[----:B------:R-:W-:Y:S04]  /*68b0*/  SHF.R.U32.HI R3, RZ, 0x15, R3 ;  /* 0x00000015ff037819 */ /* 0x000fe80000011603 */
[----:B------:R-:W-:Y:S03]  /*68c0*/  LOP3.LUT P0, RZ, R3, 0x3, R16, 0x48, !PT ;  /* 0x0000000303ff7812 */ /* 0x000fe60007804810 */
[----:B------:R-:W2:Y:S10]  /*68d0*/  LDTM.x16 R152, tmem[UR4+0x10] ;  /* 0x00001004009879ee */ /* 0x000eb40008240000 */
        /* <DEDUP_REMOVED lines=17> */
.L_x_102:
        /* <DEDUP_REMOVED lines=23> */
.L_x_103:
        /* <DEDUP_REMOVED lines=23> */
.L_x_104:
        /* <DEDUP_REMOVED lines=23> */
.L_x_105:
        /* <DEDUP_REMOVED lines=23> */
.L_x_106:
        /* <DEDUP_REMOVED lines=23> */
.L_x_107:
        /* <DEDUP_REMOVED lines=23> */
.L_x_108:
        /* <DEDUP_REMOVED lines=23> */
.L_x_109:
[----:B------:R-:W-:Y:S05]  /*7400*/  WARPSYNC.ALL ;  /* 0x0000000000007948 */ /* 0x000fea0003800000 */
[C---:B------:R-:W-:Y:S01]  /*7410*/  R2UR UR4, R184.reuse ;  /* 0x00000000b80472ca */ /* 0x040fe200000e0000 */
[----:B------:R-:W-:Y:S01]  /*7420*/  VIADD R3, R184, 0xa0 ;  /* 0x000000a0b8037836 */ /* 0x000fe20000000000 */
[----:B------:R-:W-:Y:S04]  /*7430*/  BSSY.RECONVERGENT B6, `(.L_x_110) ;  /* 0x0000015000067945 */ /* 0x000fe80003800200 */
        /* <DEDUP_REMOVED lines=20> */
.L_x_111:
[----:B------:R-:W-:Y:S05]  /*7580*/  BSYNC.RECONVERGENT B6 ;  /* 0x0000000000067941 */ /* 0x000fea0003800200 */
.L_x_110:
[----:B------:R2:W-:Y:S01]  /*7590*/  STL [R1+0xd4], R24 ;  /* 0x0000d41801007387 */ /* 0x0005e20000100800 */
[----:B-1----:R-:W-:Y:S01]  /*75a0*/  F2FP.F16.E4M3.UNPACK_B R12, R229 ;  /* 0x000000e5ff0c723e */ /* 0x002fe200020006ff */
[----:B------:R-:W-:Y:S01]  /*75b0*/  FMUL R90, R90, UR37 ;  /* 0x000000255a5a7c20 */ /* 0x000fe20008400000 */
[-C--:B------:R-:W-:Y:S01]  /*75c0*/  F2FP.F16.E4M3.UNPACK_B R7, R213.reuse ;  /* 0x000000d5ff07723e */ /* 0x080fe200020006ff */
[----:B------:R1:W-:Y:S01]  /*75d0*/  STL [R1+0xd0], R25 ;  /* 0x0000d01901007387 */ /* 0x0003e20000100800 */
[----:B------:R-:W-:Y:S01]  /*75e0*/  F2FP.F16.E4M3.UNPACK_B R6, R213.H1 ;  /* 0x000000d5ff06723e */ /* 0x000fe200030006ff */
[----:B------:R-:W-:Y:S01]  /*75f0*/  FMUL R91, R91, UR37 ;  /* 0x000000255b5b7c20 */ /* 0x000fe20008400000 */
[-C--:B------:R-:W-:Y:S01]  /*7600*/  F2FP.F16.E4M3.UNPACK_B R5, R214.reuse ;  /* 0x000000d6ff05723e */ /* 0x080fe200020006ff */
[----:B------:R3:W-:Y:S01]  /*7610*/  STL [R1+0xcc], R26 ;  /* 0x0000cc1a01007387 */ /* 0x0007e20000100800 */
[-C--:B------:R-:W-:Y:S01]  /*7620*/  F2FP.F16.E4M3.UNPACK_B R3, R215.reuse ;  /* 0x000000d7ff03723e */ /* 0x080fe200020006ff */
[----:B------:R-:W-:Y:S01]  /*7630*/  FMUL R88, R88, UR37 ;  /* 0x0000002558587c20 */ /* 0x000fe20008400000 */
[----:B------:R-:W-:Y:S01]  /*7640*/  F2FP.F16.E4M3.UNPACK_B R4, R214.H1 ;  /* 0x000000d6ff04723e */ /* 0x000fe200030006ff */
[----:B------:R4:W-:Y:S01]  /*7650*/  STL [R1+0xc8], R27 ;  /* 0x0000c81b01007387 */ /* 0x0009e20000100800 */
[----:B------:R-:W-:Y:S01]  /*7660*/  F2FP.F16.E4M3.UNPACK_B R0, R215.H1 ;  /* 0x000000d7ff00723e */ /* 0x000fe200030006ff */
[----:B------:R-:W-:Y:S01]  /*7670*/  FMUL R89, R89, UR37 ;  /* 0x0000002559597c20 */ /* 0x000fe20008400000 */
[----:B------:R-:W-:Y:S01]  /*7680*/  F2FP.F16.E4M3.UNPACK_B R18, R221 ;  /* 0x000000ddff12723e */ /* 0x000fe200020006ff */
[----:B------:R4:W-:Y:S01]  /*7690*/  STL [R1+0xc4], R28 ;  /* 0x0000c41c01007387 */ /* 0x0009e20000100800 */
[----:B------:R-:W-:Y:S01]  /*76a0*/  F2FP.F16.E4M3.UNPACK_B R23, R220.H1 ;  /* 0x000000dcff17723e */ /* 0x000fe200030006ff */
[----:B------:R-:W-:Y:S01]  /*76b0*/  FMUL R94, R94, UR37 ;  /* 0x000000255e5e7c20 */ /* 0x000fe20008400000 */
[----:B------:R-:W-:Y:S01]  /*76c0*/  FMUL R95, R95, UR37 ;  /* 0x000000255f5f7c20 */ /* 0x000fe20008400000 */
[----:B------:R4:W-:Y:S01]  /*76d0*/  STL [R1+0xc0], R29 ;  /* 0x0000c01d01007387 */ /* 0x0009e20000100800 */
[----:B------:R-:W-:Y:S01]  /*76e0*/  FMUL R92, R92, UR37 ;  /* 0x000000255c5c7c20 */ /* 0x000fe20008400000 */
[----:B------:R-:W-:Y:S01]  /*76f0*/  FMUL R93, R93, UR37 ;  /* 0x000000255d5d7c20 */ /* 0x000fe20008400000 */
[----:B------:R-:W-:Y:S05]  /*7700*/  WARPSYNC.ALL ;  /* 0x0000000000007948 */ /* 0x000fea0003800000 */
[----:B------:R4:W-:Y:S01]  /*7710*/  STL [R1+0xbc], R30 ;  /* 0x0000bc1e01007387 */ /* 0x0009e20000100800 */
[-C--:B--2---:R-:W-:Y:S01]  /*7720*/  F2FP.F16.E4M3.UNPACK_B R24, R208.reuse ;  /* 0x000000d0ff18723e */ /* 0x084fe200020006ff */
[----:B------:R-:W-:Y:S01]  /*7730*/  FMUL R16, R182, UR37 ;  /* 0x00000025b6107c20 */ /* 0x000fe20008400000 */
[----:B-1----:R-:W-:Y:S01]  /*7740*/  F2FP.F16.E4M3.UNPACK_B R25, R208.H1 ;  /* 0x000000d0ff19723e */ /* 0x002fe200030006ff */
[----:B------:R1:W-:Y:S01]  /*7750*/  STL [R1+0xb8], R31 ;  /* 0x0000b81f01007387 */ /* 0x0003e20000100800 */
[-C--:B---3--:R-:W-:Y:S01]  /*7760*/  F2FP.F16.E4M3.UNPACK_B R26, R209.reuse ;  /* 0x000000d1ff1a723e */ /* 0x088fe200020006ff */
[----:B------:R-:W-:Y:S01]  /*7770*/  FMUL R13, R179, UR37 ;  /* 0x00000025b30d7c20 */ /* 0x000fe20008400000 */
[----:B------:R-:W-:Y:S01]  /*7780*/  F2FP.F16.E4M3.UNPACK_B R182, R188 ;  /* 0x000000bcffb6723e */ /* 0x000fe200020006ff */
[----:B------:R2:W-:Y:S01]  /*7790*/  STL [R1+0xb4], R32 ;  /* 0x0000b42001007387 */ /* 0x0005e20000100800 */
[----:B----4-:R-:W-:Y:S01]  /*77a0*/  F2FP.F16.E4M3.UNPACK_B R27, R209.H1 ;  /* 0x000000d1ff1b723e */ /* 0x010fe200030006ff */
[----:B------:R-:W-:Y:S01]  /*77b0*/  FMUL R14, R180, UR37 ;  /* 0x00000025b40e7c20 */ /* 0x000fe20008400000 */
[----:B------:R-:W-:Y:S01]  /*77c0*/  F2FP.F16.E4M3.UNPACK_B R179, R194 ;  /* 0x000000c2ffb3723e */ /* 0x000fe200020006ff */
[----:B------:R3:W-:Y:S01]  /*77d0*/  STL [R1+0xb0], R33 ;  /* 0x0000b02101007387 */ /* 0x0007e20000100800 */
[----:B------:R-:W-:Y:S01]  /*77e0*/  F2FP.F16.E4M3.UNPACK_B R28, R210 ;  /* 0x000000d2ff1c723e */ /* 0x000fe200020006ff */
[----:B------:R-:W-:Y:S01]  /*77f0*/  FMUL R15, R181, UR37 ;  /* 0x00000025b50f7c20 */ /* 0x000fe20008400000 */
[----:B------:R-:W-:Y:S01]  /*7800*/  F2FP.F16.E4M3.UNPACK_B R233, R206.H1 ;  /* 0x000000ceffe9723e */ /* 0x000fe200030006ff */
[----:B------:R4:W-:Y:S01]  /*7810*/  STL [R1+0xac], R34 ;  /* 0x0000ac2201007387 */ /* 0x0009e20000100800 */
[----:B------:R-:W-:Y:S01]  /*7820*/  F2FP.F16.E4M3.UNPACK_B R29, R210.H1 ;  /* 0x000000d2ff1d723e */ /* 0x000fe200030006ff */
[----:B------:R-:W-:Y:S01]  /*7830*/  FMUL R17, R183, UR37 ;  /* 0x00000025b7117c20 */ /* 0x000fe20008400000 */
[-C--:B------:R-:W-:Y:S01]  /*7840*/  F2FP.F16.E4M3.UNPACK_B R238, R201.reuse ;  /* 0x000000c9ffee723e */ /* 0x080fe200020006ff */
[----:B------:R4:W-:Y:S01]  /*7850*/  STL [R1+0xa8], R35 ;  /* 0x0000a82301007387 */ /* 0x0009e20000100800 */
[----:B------:R-:W-:Y:S01]  /*7860*/  F2FP.F16.E4M3.UNPACK_B R241, R201.H1 ;  /* 0x000000c9fff1723e */ /* 0x000fe200030006ff */
[----:B------:R-:W4:Y:S01]  /*7870*/  S2UR UR7, SR_CgaCtaId ;  /* 0x00000000000779c3 */ /* 0x000f220000008800 */
[-C--:B------:R-:W-:Y:S01]  /*7880*/  F2FP.F16.E4M3.UNPACK_B R236, R200.reuse ;  /* 0x000000c8ffec723e */ /* 0x080fe200020006ff */
[----:B------:R4:W-:Y:S01]  /*7890*/  STL [R1+0xa4], R36 ;  /* 0x0000a42401007387 */ /* 0x0009e20000100800 */
[-C--:B------:R-:W-:Y:S01]  /*78a0*/  F2FP.F16.E4M3.UNPACK_B R30, R211.reuse ;  /* 0x000000d3ff1e723e */ /* 0x080fe200020006ff */
[----:B------:R-:W-:Y:S01]  /*78b0*/  FMUL R136, R136, UR37 ;  /* 0x0000002588887c20 */ /* 0x000fe20008400000 */
[----:B------:R-:W-:Y:S01]  /*78c0*/  F2FP.F16.E4M3.UNPACK_B R239, R200.H1 ;  /* 0x000000c8ffef723e */ /* 0x000fe200030006ff */
[----:B------:R4:W-:Y:S01]  /*78d0*/  STL [R1+0xa0], R37 ;  /* 0x0000a02501007387 */ /* 0x0009e20000100800 */
[----:B-1----:R-:W-:Y:S01]  /*78e0*/  F2FP.F16.E4M3.UNPACK_B R31, R211.H1 ;  /* 0x000000d3ff1f723e */ /* 0x002fe200030006ff */
[----:B------:R-:W-:Y:S01]  /*78f0*/  FMUL R137, R137, UR37 ;  /* 0x0000002589897c20 */ /* 0x000fe20008400000 */
[----:B------:R-:W-:Y:S01]  /*7900*/  F2FP.F16.E4M3.UNPACK_B R248, R198 ;  /* 0x000000c6fff8723e */ /* 0x000fe200020006ff */
[----:B------:R1:W-:Y:S01]  /*7910*/  STL [R1+0x9c], R38 ;  /* 0x00009c2601007387 */ /* 0x0003e20000100800 */
[----:B--2---:R-:W-:Y:S01]  /*7920*/  F2FP.F16.E4M3.UNPACK_B R32, R220 ;  /* 0x000000dcff20723e */ /* 0x004fe200020006ff */
[----:B------:R-:W-:Y:S01]  /*7930*/  FMUL R140, R140, UR37 ;  /* 0x000000258c8c7c20 */ /* 0x000fe20008400000 */
[----:B------:R-:W-:Y:S01]  /*7940*/  F2FP.F16.E4M3.UNPACK_B R251, R198.H1 ;  /* 0x000000c6fffb723e */ /* 0x000fe200030006ff */
[----:B------:R2:W-:Y:S01]  /*7950*/  STL [R1+0x98], R39 ;  /* 0x0000982701007387 */ /* 0x0005e20000100800 */
[----:B---3--:R-:W-:Y:S01]  /*7960*/  PRMT R33, R3, 0x7610, R33 ;  /* 0x0000761003217816 */ /* 0x008fe20000000021 */
[----:B------:R-:W-:Y:S01]  /*7970*/  FMUL R141, R141, UR37 ;  /* 0x000000258d8d7c20 */ /* 0x000fe20008400000 */
[----:B------:R-:W-:Y:S01]  /*7980*/  F2FP.F16.E4M3.UNPACK_B R10, R230 ;  /* 0x000000e6ff0a723e */ /* 0x000fe200020006ff */
[----:B------:R3:W-:Y:S01]  /*7990*/  STL [R1+0x94], R184 ;  /* 0x000094b801007387 */ /* 0x0007e20000100800 */
[----:B----4-:R-:W-:Y:S01]  /*79a0*/  PRMT R34, R12, 0x7610, R34 ;  /* 0x000076100c227816 */ /* 0x010fe20000000022 */
[----:B------:R-:W-:Y:S01]  /*79b0*/  FMUL R144, R144, UR37 ;  /* 0x0000002590907c20 */ /* 0x000fe20008400000 */
[----:B------:R-:W-:Y:S01]  /*79c0*/  F2FP.F16.E4M3.UNPACK_B R11, R229.H1 ;  /* 0x000000e5ff0b723e */ /* 0x000fe200030006ff */
[----:B------:R4:W-:Y:S01]  /*79d0*/  STL [R1+0x90], R2 ;  /* 0x0000900201007387 */ /* 0x0009e20000100800 */
[----:B------:R-:W-:Y:S01]  /*79e0*/  PRMT R35, R0, 0x7610, R35 ;  /* 0x0000761000237816 */ /* 0x000fe20000000023 */
[----:B------:R-:W-:Y:S01]  /*79f0*/  FMUL R145, R145, UR37 ;  /* 0x0000002591917c20 */ /* 0x000fe20008400000 */
[----:B------:R-:W-:Y:S01]  /*7a00*/  PRMT R198, R34, 0x7610, R198 ;  /* 0x0000761022c67816 */ /* 0x000fe200000000c6 */
[----:B------:R4:W-:Y:S01]  /*7a10*/  STL [R1+0x44], R12 ;  /* 0x0000440c01007387 */ /* 0x0009e20000100800 */
[----:B------:R-:W-:Y:S01]  /*7a20*/  PRMT R36, R10, 0x7632, R36 ;  /* 0x000076320a247816 */ /* 0x000fe20000000024 */
[----:B------:R-:W-:Y:S01]  /*7a30*/  FMUL R148, R148, UR37 ;  /* 0x0000002594947c20 */ /* 0x000fe20008400000 */
[-C--:B------:R-:W-:Y:S01]  /*7a40*/  F2FP.F16.E4M3.UNPACK_B R240, R202.reuse ;  /* 0x000000cafff0723e */ /* 0x080fe200020006ff */
[----:B------:R4:W-:Y:S01]  /*7a50*/  STL [R1+0x40], R7 ;  /* 0x0000400701007387 */ /* 0x0009e20000100800 */
[----:B------:R-:W-:Y:S01]  /*7a60*/  PRMT R37, R10, 0x7610, R37 ;  /* 0x000076100a257816 */ /* 0x000fe20000000025 */
[----:B------:R-:W-:Y:S01]  /*7a70*/  FMUL R10, R176, UR37 ;  /* 0x00000025b00a7c20 */ /* 0x000fe20008400000 */
[----:B------:R-:W-:Y:S01]  /*7a80*/  F2FP.F16.E4M3.UNPACK_B R243, R202.H1 ;  /* 0x000000cafff3723e */ /* 0x000fe200030006ff */
[----:B------:R4:W-:Y:S01]  /*7a90*/  STL [R1+0x38], R6 ;  /* 0x0000380601007387 */ /* 0x0009e20000100800 */
[----:B-1----:R-:W-:Y:S01]  /*7aa0*/  PRMT R38, R11, 0x7632, R38 ;  /* 0x000076320b267816 */ /* 0x002fe20000000026 */
[----:B------:R-:W-:Y:S01]  /*7ab0*/  FMUL R149, R149, UR37 ;  /* 0x0000002595957c20 */ /* 0x000fe20008400000 */
[-C--:B------:R-:W-:Y:S01]  /*7ac0*/  F2FP.F16.E4M3.UNPACK_B R242, R203.reuse ;  /* 0x000000cbfff2723e */ /* 0x080fe200020006ff */
[----:B------:R1:W-:Y:S01]  /*7ad0*/  STL [R1+0x30], R5 ;  /* 0x0000300501007387 */ /* 0x0003e20000100800 */
[----:B--2---:R-:W-:Y:S01]  /*7ae0*/  PRMT R39, R11, 0x7610, R39 ;  /* 0x000076100b277816 */ /* 0x004fe20000000027 */
[----:B------:R-:W-:Y:S01]  /*7af0*/  FMUL R11, R177, UR37 ;  /* 0x00000025b10b7c20 */ /* 0x000fe20008400000 */
[----:B------:R-:W-:Y:S01]  /*7b00*/  PRMT R202, R38, 0x7610, R202 ;  /* 0x0000761026ca7816 */ /* 0x000fe200000000ca */
[----:B------:R2:W-:Y:S01]  /*7b10*/  STL [R1+0x20], R3 ;  /* 0x0000200301007387 */ /* 0x0005e20000100800 */
[----:B---3--:R-:W-:Y:S01]  /*7b20*/  PRMT R184, R7, 0x7610, R184 ;  /* 0x0000761007b87816 */ /* 0x008fe200000000b8 */
[----:B------:R-:W-:Y:S01]  /*7b30*/  FMUL R120, R120, UR37 ;  /* 0x0000002578787c20 */ /* 0x000fe20008400000 */
[----:B------:R-:W-:Y:S01]  /*7b40*/  F2FP.F16.E4M3.UNPACK_B R177, R194.H1 ;  /* 0x000000c2ffb1723e */ /* 0x000fe200030006ff */
[----:B------:R3:W-:Y:S01]  /*7b50*/  STL [R1+0x28], R4 ;  /* 0x0000280401007387 */ /* 0x0007e20000100800 */
[----:B----4-:R-:W-:Y:S01]  /*7b60*/  PRMT R2, R18, 0x7632, R2 ;  /* 0x0000763212027816 */ /* 0x010fe20000000002 */
[----:B------:R-:W-:Y:S01]  /*7b70*/  FMUL R121, R121, UR37 ;  /* 0x0000002579797c20 */ /* 0x000fe20008400000 */
[----:B------:R-:W-:Y:S01]  /*7b80*/  F2FP.F16.E4M3.UNPACK_B R244, R203.H1 ;  /* 0x000000cbfff4723e */ /* 0x000fe200030006ff */
[----:B------:R4:W-:Y:S01]  /*7b90*/  STL [R1+0x18], R0 ;  /* 0x0000180001007387 */ /* 0x0009e20000100800 */
[----:B------:R-:W-:Y:S01]  /*7ba0*/  PRMT R203, R39, 0x7610, R203 ;  /* 0x0000761027cb7816 */ /* 0x000fe200000000cb */
[----:B------:R-:W-:Y:S01]  /*7bb0*/  FMUL R124, R124, UR37 ;  /* 0x000000257c7c7c20 */ /* 0x000fe20008400000 */
[----:B------:R-:W-:Y:S01]  /*7bc0*/  F2FP.F16.E4M3.UNPACK_B R247, R196.H1 ;  /* 0x000000c4fff7723e */ /* 0x000fe200030006ff */
[----:B------:R4:W-:Y:S01]  /*7bd0*/  STL [R1+0x3c], R24 ;  /* 0x00003c1801007387 */ /* 0x0009e20000100800 */
[----:B------:R-:W-:Y:S01]  /*7be0*/  F2FP.F16.E4M3.UNPACK_B R249, R197.H1 ;  /* 0x000000c5fff9723e */ /* 0x000fe200030006ff */
[----:B------:R-:W-:Y:S01]  /*7bf0*/  FMUL R12, R178, UR37 ;  /* 0x00000025b20c7c20 */ /* 0x000fe20008400000 */
[----:B------:R-:W-:Y:S01]  /*7c00*/  F2FP.F16.E4M3.UNPACK_B R250, R199 ;  /* 0x000000c7fffa723e */ /* 0x000fe200020006ff */
[----:B------:R-:W-:Y:S01]  /*7c10*/  FMUL R7, R173, UR37 ;  /* 0x00000025ad077c20 */ /* 0x000fe20008400000 */
[----:B------:R-:W-:Y:S01]  /*7c20*/  F2FP.F16.E4M3.UNPACK_B R173, R195.H1 ;  /* 0x000000c3ffad723e */ /* 0x000fe200030006ff */
[----:B------:R-:W-:Y:S01]  /*7c30*/  FMUL R125, R125, UR37 ;  /* 0x000000257d7d7c20 */ /* 0x000fe20008400000 */
[----:B------:R-:W-:Y:S01]  /*7c40*/  FMUL R6, R172, UR37 ;  /* 0x00000025ac067c20 */ /* 0x000fe20008400000 */
[----:B------:R-:W-:Y:S01]  /*7c50*/  F2FP.F16.E4M3.UNPACK_B R172, R189 ;  /* 0x000000bdffac723e */ /* 0x000fe200020006ff */
[----:B------:R-:W-:Y:S01]  /*7c60*/  FMUL R127, R127, UR37 ;  /* 0x000000257f7f7c20 */ /* 0x000fe20008400000 */
[----:B------:R-:W-:Y:S01]  /*7c70*/  F2FP.F16.E4M3.UNPACK_B R252, R199.H1 ;  /* 0x000000c7fffc723e */ /* 0x000fe200030006ff */
[----:B-1----:R-:W-:Y:S01]  /*7c80*/  FMUL R5, R171, UR37 ;  /* 0x00000025ab057c20 */ /* 0x002fe20008400000 */
[-C--:B------:R-:W-:Y:S01]  /*7c90*/  F2FP.F16.E4M3.UNPACK_B R234, R207.reuse ;  /* 0x000000cfffea723e */ /* 0x080fe200020006ff */
[----:B------:R-:W-:Y:S01]  /*7ca0*/  FMUL R128, R128, UR37 ;  /* 0x0000002580807c20 */ /* 0x000fe20008400000 */
[----:B------:R-:W-:Y:S01]  /*7cb0*/  F2FP.F16.E4M3.UNPACK_B R237, R207.H1 ;  /* 0x000000cfffed723e */ /* 0x000fe200030006ff */
[----:B--2---:R-:W-:Y:S01]  /*7cc0*/  FMUL R3, R169, UR37 ;  /* 0x00000025a9037c20 */ /* 0x004fe20008400000 */
[-C--:B------:R-:W-:Y:S01]  /*7cd0*/  F2FP.F16.E4M3.UNPACK_B R229, R205.reuse ;  /* 0x000000cdffe5723e */ /* 0x080fe200020006ff */
[----:B------:R-:W-:Y:S01]  /*7ce0*/  FMUL R129, R129, UR37 ;  /* 0x0000002581817c20 */ /* 0x000fe20008400000 */
[----:B------:R-:W-:Y:S01]  /*7cf0*/  F2FP.F16.E4M3.UNPACK_B R232, R205.H1 ;  /* 0x000000cdffe8723e */ /* 0x000fe200030006ff */
[----:B---3--:R-:W-:Y:S01]  /*7d00*/  FMUL R4, R170, UR37 ;  /* 0x00000025aa047c20 */ /* 0x008fe20008400000 */
[----:B------:R-:W-:Y:S01]  /*7d10*/  F2FP.F16.E4M3.UNPACK_B R170, R188.H1 ;  /* 0x000000bcffaa723e */ /* 0x000fe200030006ff */
[----:B------:R-:W-:Y:S01]  /*7d20*/  FMUL R132, R132, UR37 ;  /* 0x0000002584847c20 */ /* 0x000fe20008400000 */
[-C--:B------:R-:W-:Y:S01]  /*7d30*/  F2FP.F16.E4M3.UNPACK_B R180, R191.reuse ;  /* 0x000000bfffb4723e */ /* 0x080fe200020006ff */
[----:B----4-:R-:W-:Y:S01]  /*7d40*/  FMUL R0, R168, UR37 ;  /* 0x00000025a8007c20 */ /* 0x010fe20008400000 */
[----:B------:R-:W-:Y:S01]  /*7d50*/  F2FP.F16.E4M3.UNPACK_B R169, R191.H1 ;  /* 0x000000bfffa9723e */ /* 0x000fe200030006ff */
[----:B------:R-:W-:Y:S01]  /*7d60*/  FMUL R133, R133, UR37 ;  /* 0x0000002585857c20 */ /* 0x000fe20008400000 */
[-C--:B------:R-:W-:Y:S01]  /*7d70*/  F2FP.F16.E4M3.UNPACK_B R176, R190.reuse ;  /* 0x000000beffb0723e */ /* 0x080fe200020006ff */
[----:B------:R-:W2:Y:S01]  /*7d80*/  LDL.LU R24, [R1+0xd4] ;  /* 0x0000d40001187983 */ /* 0x000ea20000300800 */
[----:B------:R-:W-:Y:S01]  /*7d90*/  F2FP.F16.E4M3.UNPACK_B R178, R190.H1 ;  /* 0x000000beffb2723e */ /* 0x000fe200030006ff */
[----:B------:R-:W-:Y:S01]  /*7da0*/  FMUL R135, R135, UR37 ;  /* 0x0000002587877c20 */ /* 0x000fe20008400000 */
[-C--:B------:R-:W-:Y:S01]  /*7db0*/  F2FP.F16.E4M3.UNPACK_B R171, R192.reuse ;  /* 0x000000c0ffab723e */ /* 0x080fe200020006ff */
[----:B------:R1:W-:Y:S01]  /*7dc0*/  STL [R1+0x34], R25 ;  /* 0x0000341901007387 */ /* 0x0003e20000100800 */
[----:B------:R-:W-:Y:S01]  /*7dd0*/  F2FP.F16.E4M3.UNPACK_B R168, R192.H1 ;  /* 0x000000c0ffa8723e */ /* 0x000fe200030006ff */
[----:B------:R-:W-:Y:S01]  /*7de0*/  FMUL R96, R96, UR37 ;  /* 0x0000002560607c20 */ /* 0x000fe20008400000 */
[-C--:B------:R-:W-:Y:S01]  /*7df0*/  F2FP.F16.E4M3.UNPACK_B R183, R193.reuse ;  /* 0x000000c1ffb7723e */ /* 0x080fe200020006ff */
[----:B------:R-:W-:Y:S01]  /*7e00*/  FMUL R97, R97, UR37 ;  /* 0x0000002561617c20 */ /* 0x000fe20008400000 */
[----:B------:R-:W-:Y:S01]  /*7e10*/  F2FP.F16.E4M3.UNPACK_B R181, R193.H1 ;  /* 0x000000c1ffb5723e */ /* 0x000fe200030006ff */
[----:B------:R-:W-:Y:S01]  /*7e20*/  FMUL R100, R100, UR37 ;  /* 0x0000002564647c20 */ /* 0x000fe20008400000 */
[----:B------:R-:W-:Y:S01]  /*7e30*/  F2FP.F16.E4M3.UNPACK_B R9, R230.H1 ;  /* 0x000000e6ff09723e */ /* 0x000fe200030006ff */
[----:B------:R-:W-:Y:S01]  /*7e40*/  FMUL R101, R101, UR37 ;  /* 0x0000002565657c20 */ /* 0x000fe20008400000 */
[----:B------:R-:W-:Y:S01]  /*7e50*/  F2FP.F16.E4M3.UNPACK_B R230, R204.H1 ;  /* 0x000000ccffe6723e */ /* 0x000fe200030006ff */
[----:B------:R-:W-:Y:S01]  /*7e60*/  FMUL R72, R72, UR37 ;  /* 0x0000002548487c20 */ /* 0x000fe20008400000 */
[----:B------:R-:W-:Y:S01]  /*7e70*/  PRMT R19, R9, 0x7610, R19 ;  /* 0x0000761009137816 */ /* 0x000fe20000000013 */
[----:B------:R-:W-:Y:S01]  /*7e80*/  FMUL R73, R73, UR37 ;  /* 0x0000002549497c20 */ /* 0x000fe20008400000 */
[----:B------:R-:W-:Y:S01]  /*7e90*/  F2FP.F16.E4M3.UNPACK_B R8, R231 ;  /* 0x000000e7ff08723e */ /* 0x000fe200020006ff */
[----:B------:R-:W-:Y:S01]  /*7ea0*/  FMUL R76, R76, UR37 ;  /* 0x000000254c4c7c20 */ /* 0x000fe20008400000 */
[----:B------:R-:W-:Y:S01]  /*7eb0*/  PRMT R20, R9, 0x7632, R20 ;  /* 0x0000763209147816 */ /* 0x000fe20000000014 */
[----:B------:R-:W-:Y:S01]  /*7ec0*/  FMUL R9, R175, UR37 ;  /* 0x00000025af097c20 */ /* 0x000fe20008400000 */
[----:B------:R-:W-:Y:S01]  /*7ed0*/  F2FP.F16.E4M3.UNPACK_B R175, R195 ;  /* 0x000000c3ffaf723e */ /* 0x000fe200020006ff */
[----:B------:R-:W-:Y:S01]  /*7ee0*/  FMUL R77, R77, UR37 ;  /* 0x000000254d4d7c20 */ /* 0x000fe20008400000 */
[----:B------:R-:W-:Y:S01]  /*7ef0*/  PRMT R21, R8, 0x7610, R21 ;  /* 0x0000761008157816 */ /* 0x000fe20000000015 */
[----:B------:R-:W-:Y:S01]  /*7f00*/  FMUL R80, R80, UR37 ;  /* 0x0000002550507c20 */ /* 0x000fe20008400000 */
[----:B------:R-:W-:Y:S01]  /*7f10*/  PRMT R22, R8, 0x7632, R22 ;  /* 0x0000763208167816 */ /* 0x000fe20000000016 */
[----:B------:R-:W-:Y:S01]  /*7f20*/  FMUL R8, R174, UR37 ;  /* 0x00000025ae087c20 */ /* 0x000fe20008400000 */
[----:B------:R-:W-:Y:S01]  /*7f30*/  F2FP.F16.E4M3.UNPACK_B R174, R189.H1 ;  /* 0x000000bdffae723e */ /* 0x000fe200030006ff */
[----:B------:R-:W-:Y:S01]  /*7f40*/  FMUL R81, R81, UR37 ;  /* 0x0000002551517c20 */ /* 0x000fe20008400000 */
[----:B------:R-:W-:Y:S01]  /*7f50*/  F2FP.F16.E4M3.UNPACK_B R246, R228 ;  /* 0x000000e4fff6723e */ /* 0x000fe200020006ff */
[----:B------:R-:W-:Y:S01]  /*7f60*/  FMUL R84, R84, UR37 ;  /* 0x0000002554547c20 */ /* 0x000fe20008400000 */
[----:B-1----:R-:W3:Y:S01]  /*7f70*/  LDL.LU R25, [R1+0xd0] ;  /* 0x0000d00001197983 */ /* 0x002ee20000300800 */
[----:B------:R-:W-:Y:S01]  /*7f80*/  F2FP.F16.E4M3.UNPACK_B R185, R231.H1 ;  /* 0x000000e7ffb9723e */ /* 0x000fe200030006ff */
[----:B------:R-:W-:Y:S01]  /*7f90*/  FMUL R85, R85, UR37 ;  /* 0x0000002555557c20 */ /* 0x000fe20008400000 */
[----:B------:R-:W-:Y:S01]  /*7fa0*/  F2FP.F16.E4M3.UNPACK_B R231, R206 ;  /* 0x000000ceffe7723e */ /* 0x000fe200020006ff */
[----:B------:R1:W-:Y:S01]  /*7fb0*/  STL [R1+0x2c], R26 ;  /* 0x00002c1a01007387 */ /* 0x0003e20000100800 */
[----:B------:R-:W-:Y:S01]  /*7fc0*/  PRMT R206, R33, 0x7610, R206 ;  /* 0x0000761021ce7816 */ /* 0x000fe200000000ce */
[----:B------:R-:W-:Y:S01]  /*7fd0*/  FMUL R56, R56, UR37 ;  /* 0x0000002538387c20 */ /* 0x000fe20008400000 */
[----:B------:R-:W-:Y:S01]  /*7fe0*/  F2FP.F16.E4M3.UNPACK_B R245, R228.H1 ;  /* 0x000000e4fff5723e */ /* 0x000fe200030006ff */
[----:B------:R-:W-:Y:S01]  /*7ff0*/  FMUL R57, R57, UR37 ;  /* 0x0000002539397c20 */ /* 0x000fe20008400000 */
[----:B------:R-:W-:Y:S01]  /*8000*/  PRMT R207, R206, 0x7610, R207 ;  /* 0x00007610cecf7816 */ /* 0x000fe200000000cf */
[----:B------:R-:W-:Y:S01]  /*8010*/  FMUL R60, R60, UR37 ;  /* 0x000000253c3c7c20 */ /* 0x000fe20008400000 */
[----:B------:R-:W-:Y:S01]  /*8020*/  F2FP.F16.E4M3.UNPACK_B R228, R204 ;  /* 0x000000ccffe4723e */ /* 0x000fe200020006ff */
[----:B------:R-:W-:Y:S01]  /*8030*/  FMUL R61, R61, UR37 ;  /* 0x000000253d3d7c20 */ /* 0x000fe20008400000 */
[----:B------:R-:W-:Y:S01]  /*8040*/  F2FP.F16.E4M3.UNPACK_B R187, R212 ;  /* 0x000000d4ffbb723e */ /* 0x000fe200020006ff */
[----:B------:R-:W-:Y:S01]  /*8050*/  FMUL R64, R64, UR37 ;  /* 0x0000002540407c20 */ /* 0x000fe20008400000 */
[----:B------:R-:W-:Y:S01]  /*8060*/  F2FP.F16.E4M3.UNPACK_B R210, R223.H1 ;  /* 0x000000dfffd2723e */ /* 0x000fe200030006ff */
[----:B------:R-:W-:Y:S01]  /*8070*/  FMUL R65, R65, UR37 ;  /* 0x0000002541417c20 */ /* 0x000fe20008400000 */
[----:B------:R-:W-:Y:S01]  /*8080*/  F2FP.F16.E4M3.UNPACK_B R235, R216 ;  /* 0x000000d8ffeb723e */ /* 0x000fe200020006ff */
[----:B------:R-:W-:Y:S01]  /*8090*/  FMUL R68, R68, UR37 ;  /* 0x0000002544447c20 */ /* 0x000fe20008400000 */
        /* <DEDUP_REMOVED lines=9> */
[----:B------:R-:W-:Y:S01]  /*8130*/  F2FP.F16.E4M3.UNPACK_B R186, R212.H1 ;  /* 0x000000d4ffba723e */ /* 0x000fe200030006ff */
[----:B------:R-:W-:Y:S01]  /*8140*/  FMUL R138, R138, UR37 ;  /* 0x000000258a8a7c20 */ /* 0x000fe20008400000 */
[----:B------:R-:W-:Y:S01]  /*8150*/  FMUL R139, R139, UR37 ;  /* 0x000000258b8b7c20 */ /* 0x000fe20008400000 */
[----:B-1----:R-:W4:Y:S01]  /*8160*/  LDL.LU R26, [R1+0xcc] ;  /* 0x0000cc00011a7983 */ /* 0x002f220000300800 */
[----:B------:R-:W-:Y:S01]  /*8170*/  FMUL R142, R142, UR37 ;  /* 0x000000258e8e7c20 */ /* 0x000fe20008400000 */
[----:B------:R-:W-:Y:S01]  /*8180*/  FMUL R143, R143, UR37 ;  /* 0x000000258f8f7c20 */ /* 0x000fe20008400000 */
[----:B------:R-:W-:Y:S01]  /*8190*/  FMUL R146, R146, UR37 ;  /* 0x0000002592927c20 */ /* 0x000fe20008400000 */
[----:B------:R1:W-:Y:S01]  /*81a0*/  STL [R1+0x24], R27 ;  /* 0x0000241b01007387 */ /* 0x0003e20000100800 */
[----:B------:R-:W-:Y:S01]  /*81b0*/  FMUL R147, R147, UR37 ;  /* 0x0000002593937c20 */ /* 0x000fe20008400000 */
[----:B------:R-:W-:Y:S01]  /*81c0*/  FMUL R150, R150, UR37 ;  /* 0x0000002596967c20 */ /* 0x000fe20008400000 */
[----:B------:R-:W-:Y:S01]  /*81d0*/  FMUL R151, R151, UR37 ;  /* 0x0000002597977c20 */ /* 0x000fe20008400000 */
[----:B------:R-:W-:Y:S01]  /*81e0*/  F2FP.F16.E4M3.UNPACK_B R214, R221.H1 ;  /* 0x000000ddffd6723e */ /* 0x000fe200030006ff */
[----:B------:R-:W-:Y:S01]  /*81f0*/  FMUL R122, R122, UR37 ;  /* 0x000000257a7a7c20 */ /* 0x000fe20008400000 */
[-C--:B------:R-:W-:Y:S01]  /*8200*/  F2FP.F16.E4M3.UNPACK_B R211, R222.reuse ;  /* 0x000000deffd3723e */ /* 0x080fe200020006ff */
[----:B------:R-:W-:Y:S01]  /*8210*/  FMUL R123, R123, UR37 ;  /* 0x000000257b7b7c20 */ /* 0x000fe20008400000 */
[----:B------:R-:W-:Y:S01]  /*8220*/  F2FP.F16.E4M3.UNPACK_B R209, R222.H1 ;  /* 0x000000deffd1723e */ /* 0x000fe200030006ff */
[----:B------:R-:W-:Y:S01]  /*8230*/  FMUL R126, R126, UR37 ;  /* 0x000000257e7e7c20 */ /* 0x000fe20008400000 */
[----:B------:R-:W-:Y:S01]  /*8240*/  F2FP.F16.E4M3.UNPACK_B R208, R223 ;  /* 0x000000dfffd0723e */ /* 0x000fe200020006ff */
[----:B------:R-:W-:Y:S01]  /*8250*/  FMUL R130, R130, UR37 ;  /* 0x0000002582827c20 */ /* 0x000fe20008400000 */
[----:B------:R-:W-:Y:S01]  /*8260*/  FMUL R131, R131, UR37 ;  /* 0x0000002583837c20 */ /* 0x000fe20008400000 */
[----:B------:R-:W-:Y:S01]  /*8270*/  FMUL R134, R134, UR37 ;  /* 0x0000002586867c20 */ /* 0x000fe20008400000 */
[----:B------:R-:W-:Y:S01]  /*8280*/  F2FP.F16.E4M3.UNPACK_B R213, R217 ;  /* 0x000000d9ffd5723e */ /* 0x000fe200020006ff */
[----:B------:R-:W-:Y:S01]  /*8290*/  FMUL R106, R106, UR37 ;  /* 0x000000256a6a7c20 */ /* 0x000fe20008400000 */
[-C--:B------:R-:W-:Y:S01]  /*82a0*/  F2FP.F16.E4M3.UNPACK_B R215, R218.reuse ;  /* 0x000000daffd7723e */ /* 0x080fe200020006ff */
[----:B------:R-:W-:Y:S01]  /*82b0*/  FMUL R107, R107, UR37 ;  /* 0x000000256b6b7c20 */ /* 0x000fe20008400000 */
[----:B------:R-:W-:Y:S01]  /*82c0*/  F2FP.F16.E4M3.UNPACK_B R218, R218.H1 ;  /* 0x000000daffda723e */ /* 0x000fe200030006ff */
[----:B------:R-:W-:Y:S01]  /*82d0*/  FMUL R110, R110, UR37 ;  /* 0x000000256e6e7c20 */ /* 0x000fe20008400000 */
[----:B------:R-:W-:Y:S01]  /*82e0*/  FMUL R111, R111, UR37 ;  /* 0x000000256f6f7c20 */ /* 0x000fe20008400000 */
[----:B------:R-:W-:Y:S01]  /*82f0*/  F2FP.F16.E4M3.UNPACK_B R220, R219.H1 ;  /* 0x000000dbffdc723e */ /* 0x000fe200030006ff */
[----:B------:R-:W-:Y:S01]  /*8300*/  FMUL R114, R114, UR37 ;  /* 0x0000002572727c20 */ /* 0x000fe20008400000 */
[----:B------:R-:W-:Y:S01]  /*8310*/  FMUL R115, R115, UR37 ;  /* 0x0000002573737c20 */ /* 0x000fe20008400000 */
[----:B------:R-:W-:Y:S01]  /*8320*/  F2FP.F16.E4M3.UNPACK_B R222, R224.H1 ;  /* 0x000000e0ffde723e */ /* 0x000fe200030006ff */
[----:B------:R-:W-:Y:S01]  /*8330*/  FMUL R118, R118, UR37 ;  /* 0x0000002576767c20 */ /* 0x000fe20008400000 */
[----:B------:R-:W-:Y:S01]  /*8340*/  F2FP.F16.E4M3.UNPACK_B R221, R225 ;  /* 0x000000e1ffdd723e */ /* 0x000fe200020006ff */
[----:B-1----:R-:W4:Y:S01]  /*8350*/  LDL.LU R27, [R1+0xc8] ;  /* 0x0000c800011b7983 */ /* 0x002f220000300800 */
[----:B------:R-:W-:Y:S01]  /*8360*/  FMUL R119, R119, UR37 ;  /* 0x0000002577777c20 */ /* 0x000fe20008400000 */
[-C--:B------:R-:W-:Y:S01]  /*8370*/  F2FP.F16.E4M3.UNPACK_B R223, R226.reuse ;  /* 0x000000e2ffdf723e */ /* 0x080fe200020006ff */
[----:B------:R-:W-:Y:S01]  /*8380*/  FMUL R98, R98, UR37 ;  /* 0x0000002562627c20 */ /* 0x000fe20008400000 */
[----:B------:R1:W-:Y:S01]  /*8390*/  STL [R1+0x1c], R28 ;  /* 0x00001c1c01007387 */ /* 0x0003e20000100800 */
[----:B------:R-:W-:Y:S01]  /*83a0*/  F2FP.F16.E4M3.UNPACK_B R226, R226.H1 ;  /* 0x000000e2ffe2723e */ /* 0x000fe200030006ff */
        /* <DEDUP_REMOVED lines=25> */
[----:B-1----:R-:W4:Y:S01]  /*8540*/  LDL.LU R28, [R1+0xc4] ;  /* 0x0000c400011c7983 */ /* 0x002f220000300800 */
[----:B------:R-:W-:Y:S01]  /*8550*/  FMUL R54, R54, UR37 ;  /* 0x0000002536367c20 */ /* 0x000fe20008400000 */
[----:B------:R-:W-:Y:S01]  /*8560*/  FMUL R55, R55, UR37 ;  /* 0x0000002537377c20 */ /* 0x000fe20008400000 */
[----:B------:R-:W-:Y:S01]  /*8570*/  F2FP.F16.E4M3.UNPACK_B R212, R216.H1 ;  /* 0x000000d8ffd4723e */ /* 0x000fe200030006ff */
[----:B------:R1:W-:Y:S01]  /*8580*/  STL [R1+0x14], R29 ;  /* 0x0000141d01007387 */ /* 0x0003e20000100800 */
[----:B------:R-:W-:Y:S01]  /*8590*/  F2FP.F16.E4M3.UNPACK_B R216, R217.H1 ;  /* 0x000000d9ffd8723e */ /* 0x000fe200030006ff */
[----:B------:R-:W-:Y:S01]  /*85a0*/  BSSY.RECONVERGENT B0, `(.L_x_112) ;  /* 0x00002a9000007945 */ /* 0x000fe20003800200 */
[----:B------:R-:W-:Y:S02]  /*85b0*/  F2FP.F16.E4M3.UNPACK_B R217, R219 ;  /* 0x000000dbffd9723e */ /* 0x000fe400020006ff */
[----:B------:R-:W-:Y:S02]  /*85c0*/  F2FP.F16.E4M3.UNPACK_B R219, R224 ;  /* 0x000000e0ffdb723e */ /* 0x000fe400020006ff */
[----:B------:R-:W-:Y:S02]  /*85d0*/  F2FP.F16.E4M3.UNPACK_B R224, R225.H1 ;  /* 0x000000e1ffe0723e */ /* 0x000fe400030006ff */
[-C--:B------:R-:W-:Y:S02]  /*85e0*/  F2FP.F16.E4M3.UNPACK_B R225, R227.reuse ;  /* 0x000000e3ffe1723e */ /* 0x080fe400020006ff */
[----:B------:R-:W-:Y:S01]  /*85f0*/  F2FP.F16.E4M3.UNPACK_B R227, R227.H1 ;  /* 0x000000e3ffe3723e */ /* 0x000fe200030006ff */
[----:B-1----:R-:W4:Y:S04]  /*8600*/  LDL.LU R29, [R1+0xc0] ;  /* 0x0000c000011d7983 */ /* 0x002f280000300800 */
[----:B------:R1:W-:Y:S04]  /*8610*/  STL [R1+0x10], R30 ;  /* 0x0000101e01007387 */ /* 0x0003e80000100800 */
[----:B-1----:R-:W4:Y:S04]  /*8620*/  LDL.LU R30, [R1+0xbc] ;  /* 0x0000bc00011e7983 */ /* 0x002f280000300800 */
[----:B------:R1:W-:Y:S04]  /*8630*/  STL [R1+0xc], R31 ;  /* 0x00000c1f01007387 */ /* 0x0003e80000100800 */
[----:B-1----:R-:W4:Y:S04]  /*8640*/  LDL.LU R31, [R1+0xb8] ;  /* 0x0000b800011f7983 */ /* 0x002f280000300800 */
[----:B------:R1:W-:Y:S04]  /*8650*/  STL [R1+0x8], R32 ;  /* 0x0000082001007387 */ /* 0x0003e80000100800 */
[----:B-1----:R-:W4:Y:S04]  /*8660*/  LDL.LU R32, [R1+0xb4] ;  /* 0x0000b40001207983 */ /* 0x002f280000300800 */
[----:B------:R1:W-:Y:S04]  /*8670*/  STL.S16 [R1], R18 ;  /* 0x0000001201007387 */ /* 0x0003e80000100600 */
[----:B------:R1:W-:Y:S04]  /*8680*/  STL [R1+0x4], R23 ;  /* 0x0000041701007387 */ /* 0x0003e80000100800 */
[----:B------:R-:W4:Y:S04]  /*8690*/  LDL.LU R33, [R1+0xb0] ;  /* 0x0000b00001217983 */ /* 0x000f280000300800 */
[----:B------:R-:W4:Y:S01]  /*86a0*/  LDL.LU R34, [R1+0xac] ;  /* 0x0000ac0001227983 */ /* 0x000f220000300800 */
[----:B-1----:R-:W-:Y:S01]  /*86b0*/  FMUL R18, R152, UR37 ;  /* 0x0000002598127c20 */ /* 0x002fe20008400000 */
[----:B------:R-:W-:Y:S01]  /*86c0*/  PRMT R152, R19, 0x7610, R152 ;  /* 0x0000761013987816 */ /* 0x000fe20000000098 */
[----:B------:R-:W-:Y:S01]  /*86d0*/  FMUL R19, R153, UR37 ;  /* 0x0000002599137c20 */ /* 0x000fe20008400000 */
        /* <DEDUP_REMOVED lines=8> */
[----:B------:R-:W-:Y:S01]  /*8760*/  FMUL R22, R156, UR37 ;  /* 0x000000259c167c20 */ /* 0x000fe20008400000 */
[----:B------:R-:W-:Y:S01]  /*8770*/  PRMT R158, R153, 0x7610, R158 ;  /* 0x00007610999e7816 */ /* 0x000fe2000000009e */
[----:B------:R-:W-:Y:S01]  /*8780*/  FMUL R156, R162, UR37 ;  /* 0x00000025a29c7c20 */ /* 0x000fe20008400000 */
        /* <DEDUP_REMOVED lines=14> */
[--C-:B------:R-:W-:Y:S01]  /*8870*/  HADD2.F32 R163, -RZ, R246.reuse.H0_H0 ;  /* 0x200000f6ffa37230 */ /* 0x100fe20000004100 */
[----:B------:R-:W-:Y:S01]  /*8880*/  PRMT R201, R162, 0x7610, R201 ;  /* 0x00007610a2c97816 */ /* 0x000fe200000000c9 */
[----:B------:R-:W-:Y:S01]  /*8890*/  HADD2.F32 R162, -RZ, R246.H1_H1 ;  /* 0x300000f6ffa27230 */ /* 0x000fe20000004100 */
[----:B------:R-:W-:Y:S01]  /*88a0*/  PRMT R200, R165, 0x7610, R200 ;  /* 0x00007610a5c87816 */ /* 0x000fe200000000c8 */
[--C-:B------:R-:W-:Y:S02]  /*88b0*/  HADD2.F32 R165, -RZ, R245.reuse.H0_H0 ;  /* 0x200000f5ffa57230 */ /* 0x100fe40000004100 */
[----:B------:R-:W-:Y:S01]  /*88c0*/  FMUL R161, R167, UR37 ;  /* 0x00000025a7a17c20 */ /* 0x000fe20008400000 */
[----:B------:R-:W-:Y:S01]  /*88d0*/  HADD2.F32 R166, -RZ, R166.H0_H0 ;  /* 0x200000a6ffa67230 */ /* 0x000fe20000004100 */
[----:B------:R-:W-:Y:S01]  /*88e0*/  PRMT R167, R164, 0x7610, R167 ;  /* 0x00007610a4a77816 */ /* 0x000fe200000000a7 */
[----:B------:R-:W-:Y:S02]  /*88f0*/  HADD2.F32 R164, -RZ, R245.H1_H1 ;  /* 0x300000f5ffa47230 */ /* 0x000fe40000004100 */
[----:B------:R-:W-:Y:S01]  /*8900*/  FFMA R0, R163, UR45, R0 ;  /* 0x0000002da3007c23 */ /* 0x000fe20008000000 */
[----:B------:R-:W-:Y:S01]  /*8910*/  FFMA R3, R162, UR45, R3 ;  /* 0x0000002da2037c23 */ /* 0x000fe20008000003 */
[----:B------:R-:W-:Y:S01]  /*8920*/  PRMT R162, R35, 0x7610, R162 ;  /* 0x0000761023a27816 */ /* 0x000fe200000000a2 */
[----:B------:R-:W-:Y:S01]  /*8930*/  HADD2.F32 R167, -RZ, R167.H0_H0 ;  /* 0x200000a7ffa77230 */ /* 0x000fe20000004100 */
[----:B------:R-:W4:Y:S01]  /*8940*/  LDL.LU R35, [R1+0xa8] ;  /* 0x0000a80001237983 */ /* 0x000f220000300800 */
[----:B------:R-:W-:Y:S01]  /*8950*/  FFMA R4, R165, UR45, R4 ;  /* 0x0000002da5047c23 */ /* 0x000fe20008000004 */
[----:B------:R-:W-:Y:S01]  /*8960*/  FFMA R5, R164, UR45, R5 ;  /* 0x0000002da4057c23 */ /* 0x000fe20008000005 */
[----:B------:R-:W-:Y:S02]  /*8970*/  PRMT R164, R36, 0x7610, R164 ;  /* 0x0000761024a47816 */ /* 0x000fe400000000a4 */
[----:B------:R-:W4:Y:S01]  /*8980*/  LDL.LU R36, [R1+0xa4] ;  /* 0x0000a40001247983 */ /* 0x000f220000300800 */
[----:B------:R-:W-:Y:S02]  /*8990*/  PRMT R165, R37, 0x7610, R165 ;  /* 0x0000761025a57816 */ /* 0x000fe400000000a5 */
[----:B------:R-:W-:Y:S01]  /*89a0*/  HADD2.F32 R164, -RZ, R164.H0_H0 ;  /* 0x200000a4ffa47230 */ /* 0x000fe20000004100 */
[----:B------:R-:W4:Y:S01]  /*89b0*/  LDL.LU R37, [R1+0xa0] ;  /* 0x0000a00001257983 */ /* 0x000f220000300800 */
[----:B------:R-:W-:Y:S01]  /*89c0*/  F2FP.F16.E4M3.UNPACK_B R245, R196 ;  /* 0x000000c4fff5723e */ /* 0x000fe200020006ff */
[----:B------:R-:W-:Y:S01]  /*89d0*/  HADD2.F32 R165, -RZ, R165.H0_H0 ;  /* 0x200000a5ffa57230 */ /* 0x000fe20000004100 */
[----:B------:R-:W-:Y:S01]  /*89e0*/  PRMT R196, R184, 0x7610, R196 ;  /* 0x00007610b8c47816 */ /* 0x000fe200000000c4 */
[----:B------:R-:W4:Y:S01]  /*89f0*/  LDL.LU R38, [R1+0x9c] ;  /* 0x00009c0001267983 */ /* 0x000f220000300800 */
[----:B------:R-:W-:Y:S02]  /*8a00*/  PRMT R163, R198, 0x7610, R163 ;  /* 0x00007610c6a37816 */ /* 0x000fe400000000a3 */
[----:B------:R-:W-:Y:S01]  /*8a10*/  F2FP.F16.E4M3.UNPACK_B R246, R197 ;  /* 0x000000c5fff6723e */ /* 0x000fe200020006ff */
[----:B------:R-:W4:Y:S01]  /*8a20*/  LDL.LU R39, [R1+0x98] ;  /* 0x0000980001277983 */ /* 0x000f220000300800 */
[----:B------:R-:W-:Y:S02]  /*8a30*/  PRMT R197, R162, 0x7610, R197 ;  /* 0x00007610a2c57816 */ /* 0x000fe400000000c5 */
[----:B------:R-:W-:Y:S01]  /*8a40*/  F2FP.SATFINITE.E4M3.F32.PACK_AB_MERGE_C R162, R5, R4, RZ ;  /* 0x0000000405a2723e */ /* 0x000fe200048070ff */
[----:B------:R-:W2:Y:S01]  /*8a50*/  LDL.LU R184, [R1+0x94] ;  /* 0x0000940001b87983 */ /* 0x000ea20000300800 */
[----:B------:R-:W-:Y:S01]  /*8a60*/  FMUL R4, R104, UR37 ;  /* 0x0000002568047c20 */ /* 0x000fe20008400000 */
[----:B------:R-:W-:Y:S01]  /*8a70*/  FMUL R104, R108, UR37 ;  /* 0x000000256c687c20 */ /* 0x000fe20008400000 */
[----:B------:R-:W-:Y:S01]  /*8a80*/  FMUL R108, R112, UR37 ;  /* 0x00000025706c7c20 */ /* 0x000fe20008400000 */
[----:B------:R-:W3:Y:S01]  /*8a90*/  LDL.LU.S16 R198, [R1+0x46] ;  /* 0x0000460001c67983 */ /* 0x000ee20000300600 */
[----:B------:R-:W-:Y:S01]  /*8aa0*/  FMUL R112, R116, UR37 ;  /* 0x0000002574707c20 */ /* 0x000fe20008400000 */
[----:B------:R-:W-:Y:S01]  /*8ab0*/  PRMT R204, R197, 0x7610, R204 ;  /* 0x00007610c5cc7816 */ /* 0x000fe200000000cc */
[----:B------:R-:W-:Y:S01]  /*8ac0*/  FMUL R5, R105, UR37 ;  /* 0x0000002569057c20 */ /* 0x000fe20008400000 */
[----:B------:R-:W4:Y:S01]  /*8ad0*/  LDL R188, [R1+0x50] ;  /* 0x0000500001bc7983 */ /* 0x000f220000100800 */
[----:B------:R-:W-:Y:S01]  /*8ae0*/  PRMT R199, R196, 0x7610, R199 ;  /* 0x00007610c4c77816 */ /* 0x000fe200000000c7 */
[----:B------:R-:W-:Y:S01]  /*8af0*/  FMUL R105, R109, UR37 ;  /* 0x000000256d697c20 */ /* 0x000fe20008400000 */
[----:B------:R-:W-:Y:S01]  /*8b00*/  PRMT R205, R204, 0x7610, R205 ;  /* 0x00007610cccd7816 */ /* 0x000fe200000000cd */
[----:B------:R-:W4:Y:S01]  /*8b10*/  LDL R189, [R1+0x54] ;  /* 0x0000540001bd7983 */ /* 0x000f220000100800 */
[----:B------:R-:W-:Y:S01]  /*8b20*/  FMUL R109, R113, UR37 ;  /* 0x00000025716d7c20 */ /* 0x000fe20008400000 */
[----:B------:R-:W-:Y:S01]  /*8b30*/  FMUL R113, R117, UR37 ;  /* 0x0000002575717c20 */ /* 0x000fe20008400000 */
[----:B------:R-:W-:Y:S01]  /*8b40*/  HADD2.F32 R117, -RZ, R163.H0_H0 ;  /* 0x200000a3ff757230 */ /* 0x000fe20000004100 */
[----:B------:R-:W-:Y:S01]  /*8b50*/  STL.64 [R1+0x78], R90 ;  /* 0x0000785a01007387 */ /* 0x000fe20000100a00 */
[----:B------:R-:W-:Y:S02]  /*8b60*/  HADD2.F32 R163, -RZ, R203.H0_H0 ;  /* 0x200000cbffa37230 */ /* 0x000fe40000004100 */
[----:B------:R-:W-:Y:S02]  /*8b70*/  HADD2.F32 R193, -RZ, R205.H0_H0 ;  /* 0x200000cdffc17230 */ /* 0x000fe40000004100 */
[----:B------:R-:W-:Y:S01]  /*8b80*/  FFMA R6, R117, UR45, R6 ;  /* 0x0000002d75067c23 */ /* 0x000fe20008000006 */
[----:B------:R-:W-:Y:S01]  /*8b90*/  HADD2.F32 R117, -RZ, R201.H0_H0 ;  /* 0x200000c9ff757230 */ /* 0x000fe20000004100 */
[----:B------:R-:W-:Y:S06]  /*8ba0*/  STL.64 [R1+0x70], R88 ;  /* 0x0000705801007387 */ /* 0x000fec0000100a00 */
[----:B------:R-:W-:Y:S06]  /*8bb0*/  STL.64 [R1+0x88], R94 ;  /* 0x0000885e01007387 */ /* 0x000fec0000100a00 */
[----:B------:R1:W-:Y:S02]  /*8bc0*/  STL.64 [R1+0x80], R92 ;  /* 0x0000805c01007387 */ /* 0x0003e40000100a00 */
[----:B-1----:R-:W-:Y:S01]  /*8bd0*/  F2FP.SATFINITE.E4M3.F32.PACK_AB_MERGE_C R92, R3, R0, R162 ;  /* 0x00000000035c723e */ /* 0x002fe200048070a2 */
[----:B------:R-:W-:Y:S02]  /*8be0*/  HADD2.F32 R162, -RZ, R202.H0_H0 ;  /* 0x200000caffa27230 */ /* 0x000fe40000004100 */
[----:B---3--:R-:W-:Y:S01]  /*8bf0*/  HADD2.F32 R116, -RZ, R198.H0_H0 ;  /* 0x200000c6ff747230 */ /* 0x008fe20000004100 */
[----:B--2---:R-:W-:Y:S01]  /*8c00*/  R2UR UR4, R184 ;  /* 0x00000000b80472ca */ /* 0x004fe200000e0000 */
[----:B------:R-:W-:Y:S01]  /*8c10*/  HADD2.F32 R184, -RZ, R187.H1_H1 ;  /* 0x300000bbffb87230 */ /* 0x000fe20000004100 */
[----:B------:R-:W2:Y:S01]  /*8c20*/  LDL.LU.S16 R198, [R1+0x42] ;  /* 0x0000420001c67983 */ /* 0x000ea20000300600 */
[----:B----4-:R-:W-:Y:S01]  /*8c30*/  R2UR UR6, R188 ;  /* 0x00000000bc0672ca */ /* 0x010fe200000e0000 */
[----:B------:R-:W-:Y:S01]  /*8c40*/  FFMA R7, R116, UR45, R7 ;  /* 0x0000002d74077c23 */ /* 0x000fe20008000007 */
[----:B------:R-:W-:Y:S01]  /*8c50*/  HADD2.F32 R116, -RZ, R200.H0_H0 ;  /* 0x200000c8ff747230 */ /* 0x000fe20000004100 */
[----:B------:R-:W3:Y:S01]  /*8c60*/  LDL.S16 R197, [R1+0x38] ;  /* 0x0000380001c57983 */ /* 0x000ee20000100600 */
[----:B------:R-:W-:Y:S01]  /*8c70*/  FFMA R8, R163, UR45, R8 ;  /* 0x0000002da3087c23 */ /* 0x000fe20008000008 */
[--C-:B------:R-:W-:Y:S02]  /*8c80*/  HADD2.F32 R163, -RZ, R185.reuse.H0_H0 ;  /* 0x200000b9ffa37230 */ /* 0x100fe40000004100 */
[----:B------:R-:W-:Y:S01]  /*8c90*/  FFMA R9, R162, UR45, R9 ;  /* 0x0000002da2097c23 */ /* 0x000fe20008000009 */
[----:B------:R-:W-:Y:S01]  /*8ca0*/  HADD2.F32 R162, -RZ, R185.H1_H1 ;  /* 0x300000b9ffa27230 */ /* 0x000fe20000004100 */
[----:B------:R-:W4:Y:S01]  /*8cb0*/  LDL.LU.S16 R196, [R1+0x3a] ;  /* 0x00003a0001c47983 */ /* 0x000f220000300600 */
[----:B------:R-:W-:Y:S02]  /*8cc0*/  HADD2.F32 R185, -RZ, R187.H0_H0 ;  /* 0x200000bbffb97230 */ /* 0x000fe40000004100 */
[----:B------:R-:W-:Y:S01]  /*8cd0*/  FFMA R10, R165, UR45, R10 ;  /* 0x0000002da50a7c23 */ /* 0x000fe2000800000a */
[----:B------:R-:W-:Y:S01]  /*8ce0*/  HADD2.F32 R165, -RZ, R199.H0_H0 ;  /* 0x200000c7ffa57230 */ /* 0x000fe20000004100 */
[----:B------:R-:W4:Y:S01]  /*8cf0*/  LDL.S16 R203, [R1+0x30] ;  /* 0x0000300001cb7983 */ /* 0x000f220000100600 */
[--C-:B------:R-:W-:Y:S02]  /*8d00*/  HADD2.F32 R187, -RZ, R186.reuse.H0_H0 ;  /* 0x200000baffbb7230 */ /* 0x100fe40000004100 */
[----:B------:R-:W-:Y:S01]  /*8d10*/  FFMA R11, R164, UR45, R11 ;  /* 0x0000002da40b7c23 */ /* 0x000fe2000800000b */
[----:B------:R-:W-:Y:S01]  /*8d20*/  HADD2.F32 R186, -RZ, R186.H1_H1 ;  /* 0x300000baffba7230 */ /* 0x000fe20000004100 */
[----:B------:R-:W4:Y:S01]  /*8d30*/  LDL.LU.S16 R202, [R1+0x32] ;  /* 0x0000320001ca7983 */ /* 0x000f220000300600 */
[----:B------:R-:W-:Y:S01]  /*8d40*/  F2FP.SATFINITE.E4M3.F32.PACK_AB_MERGE_C R8, R9, R8, RZ ;  /* 0x000000080908723e */ /* 0x000fe200048070ff */
[----:B------:R-:W-:Y:S01]  /*8d50*/  FFMA R12, R117, UR45, R12 ;  /* 0x0000002d750c7c23 */ /* 0x000fe2000800000c */
[----:B------:R-:W-:Y:S01]  /*8d60*/  FFMA R13, R166, UR45, R13 ;  /* 0x0000002da60d7c23 */ /* 0x000fe2000800000d */
[----:B------:R-:W4:Y:S01]  /*8d70*/  LDL.S16 R201, [R1+0x28] ;  /* 0x0000280001c97983 */ /* 0x000f220000100600 */
[----:B------:R-:W-:Y:S01]  /*8d80*/  FFMA R14, R167, UR45, R14 ;  /* 0x0000002da70e7c23 */ /* 0x000fe2000800000e */
[----:B------:R-:W-:Y:S02]  /*8d90*/  HADD2.F32 R167, -RZ, R207.H0_H0 ;  /* 0x200000cfffa77230 */ /* 0x000fe40000004100 */
[----:B------:R-:W-:Y:S01]  /*8da0*/  FFMA R15, R116, UR45, R15 ;  /* 0x0000002d740f7c23 */ /* 0x000fe2000800000f */
[----:B------:R-:W4:Y:S01]  /*8db0*/  LDL.LU.S16 R200, [R1+0x2a] ;  /* 0x00002a0001c87983 */ /* 0x000f220000300600 */
[----:B------:R-:W-:Y:S01]  /*8dc0*/  F2FP.SATFINITE.E4M3.F32.PACK_AB_MERGE_C R12, R13, R12, RZ ;  /* 0x0000000c0d0c723e */ /* 0x000fe200048070ff */
[----:B------:R-:W-:Y:S01]  /*8dd0*/  FFMA R16, R163, UR45, R16 ;  /* 0x0000002da3107c23 */ /* 0x000fe20008000010 */
[----:B------:R-:W-:Y:S01]  /*8de0*/  FFMA R17, R162, UR45, R17 ;  /* 0x0000002da2117c23 */ /* 0x000fe20008000011 */
[----:B------:R-:W4:Y:S01]  /*8df0*/  LDL.LU.S16 R206, [R1+0x22] ;  /* 0x0000220001ce7983 */ /* 0x000f220000300600 */
[----:B------:R-:W-:Y:S01]  /*8e00*/  FFMA R18, R185, UR45, R18 ;  /* 0x0000002db9127c23 */ /* 0x000fe20008000012 */
[----:B------:R-:W-:Y:S01]  /*8e10*/  FFMA R19, R184, UR45, R19 ;  /* 0x0000002db8137c23 */ /* 0x000fe20008000013 */
[----:B------:R-:W-:Y:S01]  /*8e20*/  R2UR UR5, R189 ;  /* 0x00000000bd0572ca */ /* 0x000fe200000e0000 */
[----:B------:R-:W4:Y:S01]  /*8e30*/  LDL.LU.S16 R204, [R1+0x1a] ;  /* 0x00001a0001cc7983 */ /* 0x000f220000300600 */
[----:B------:R-:W-:Y:S01]  /*8e40*/  F2FP.SATFINITE.E4M3.F32.PACK_AB_MERGE_C R16, R17, R16, RZ ;  /* 0x000000101110723e */ /* 0x000fe200048070ff */
[----:B------:R-:W-:Y:S01]  /*8e50*/  FFMA R20, R187, UR45, R20 ;  /* 0x0000002dbb147c23 */ /* 0x000fe20008000014 */
[----:B------:R-:W-:Y:S01]  /*8e60*/  FFMA R21, R186, UR45, R21 ;  /* 0x0000002dba157c23 */ /* 0x000fe20008000015 */
[----:B------:R-:W4:Y:S01]  /*8e70*/  LDL.S16 R93, [R1+0x3c] ;  /* 0x00003c00015d7983 */ /* 0x000f220000100600 */
[----:B------:R-:W-:Y:S01]  /*8e80*/  FFMA R22, R165, UR45, R22 ;  /* 0x0000002da5167c23 */ /* 0x000fe20008000016 */
[----:B------:R-:W-:Y:S01]  /*8e90*/  FMUL R24, R24, UR37 ;  /* 0x0000002518187c20 */ /* 0x000fe20008400000 */
[----:B------:R-:W-:Y:S01]  /*8ea0*/  FMUL R25, R25, UR37 ;  /* 0x0000002519197c20 */ /* 0x000fe20008400000 */
[----:B------:R-:W4:Y:S01]  /*8eb0*/  LDL.LU.S16 R194, [R1+0x3e] ;  /* 0x00003e0001c27983 */ /* 0x000f220000300600 */
[----:B------:R-:W-:Y:S01]  /*8ec0*/  F2FP.SATFINITE.E4M3.F32.PACK_AB_MERGE_C R20, R21, R20, RZ ;  /* 0x000000141514723e */ /* 0x000fe200048070ff */
[----:B------:R-:W-:Y:S02]  /*8ed0*/  HADD2.F32 R21, -RZ, R168.H0_H0 ;  /* 0x200000a8ff157230 */ /* 0x000fe40000004100 */
[----:B------:R-:W-:Y:S01]  /*8ee0*/  FMUL R28, R28, UR37 ;  /* 0x000000251c1c7c20 */ /* 0x000fe20008400000 */
[----:B------:R-:W4:Y:S01]  /*8ef0*/  LDL.S16 R195, [R1+0x34] ;  /* 0x0000340001c37983 */ /* 0x000f220000100600 */
[----:B------:R-:W-:Y:S01]  /*8f00*/  UIADD3 UR5, UPT, UPT, UR5, 0x180, URZ ;  /* 0x0000018005057890 */ /* 0x000fe2000fffe0ff */
[----:B------:R-:W-:Y:S01]  /*8f10*/  FMUL R29, R29, UR37 ;  /* 0x000000251d1d7c20 */ /* 0x000fe20008400000 */
[----:B------:R-:W-:Y:S01]  /*8f20*/  FMUL R32, R32, UR37 ;  /* 0x0000002520207c20 */ /* 0x000fe20008400000 */
[----:B------:R-:W4:Y:S01]  /*8f30*/  LDL.LU.S16 R94, [R1+0x36] ;  /* 0x00003600015e7983 */ /* 0x000f220000300600 */
[----:B------:R-:W-:Y:S01]  /*8f40*/  UPRMT UR5, UR7, 0x654, UR5 ;  /* 0x0000065407057896 */ /* 0x000fe20008000005 */
[----:B------:R-:W-:Y:S01]  /*8f50*/  FMUL R33, R33, UR37 ;  /* 0x0000002521217c20 */ /* 0x000fe20008400000 */
[----:B------:R-:W-:Y:S01]  /*8f60*/  FMUL R36, R36, UR37 ;  /* 0x0000002524247c20 */ /* 0x000fe20008400000 */
[----:B------:R-:W4:Y:S01]  /*8f70*/  LDL.S16 R95, [R1+0x2c] ;  /* 0x00002c00015f7983 */ /* 0x000f220000100600 */
        /* <DEDUP_REMOVED lines=9> */
[----:B--2---:R-:W-:Y:S02]  /*9010*/  HADD2.F32 R188, -RZ, R198.H0_H0 ;  /* 0x200000c6ffbc7230 */ /* 0x004fe40000004100 */
[----:B---3--:R-:W-:Y:S03]  /*9020*/  HADD2.F32 R189, -RZ, R197.H0_H0 ;  /* 0x200000c5ffbd7230 */ /* 0x008fe60000004100 */
[----:B------:R-:W-:Y:S01]  /*9030*/  FFMA R23, R188, UR45, R23 ;  /* 0x0000002dbc177c23 */ /* 0x000fe20008000017 */
[----:B----4-:R-:W-:Y:S02]  /*9040*/  HADD2.F32 R164, -RZ, R196.H0_H0 ;  /* 0x200000c4ffa47230 */ /* 0x010fe40000004100 */
[----:B------:R-:W-:Y:S01]  /*9050*/  FFMA R152, R189, UR45, R152 ;  /* 0x0000002dbd987c23 */ /* 0x000fe20008000098 */
[----:B------:R-:W2:Y:S01]  /*9060*/  LDL.LU.S16 R196, [R1+0x2e] ;  /* 0x00002e0001c47983 */ /* 0x000ea20000300600 */
[----:B------:R-:W-:Y:S02]  /*9070*/  HADD2.F32 R117, -RZ, R203.H0_H0 ;  /* 0x200000cbff757230 */ /* 0x000fe40000004100 */
[----:B------:R-:W-:Y:S01]  /*9080*/  FFMA R153, R164, UR45, R153 ;  /* 0x0000002da4997c23 */ /* 0x000fe20008000099 */
[----:B------:R-:W3:Y:S01]  /*9090*/  LDL.S16 R197, [R1+0x24] ;  /* 0x0000240001c57983 */ /* 0x000ee20000100600 */
[----:B------:R-:W-:Y:S02]  /*90a0*/  HADD2.F32 R190, -RZ, R202.H0_H0 ;  /* 0x200000caffbe7230 */ /* 0x000fe40000004100 */
[----:B------:R-:W-:Y:S01]  /*90b0*/  FFMA R154, R117, UR45, R154 ;  /* 0x0000002d759a7c23 */ /* 0x000fe2000800009a */
[----:B------:R-:W4:Y:S01]  /*90c0*/  LDL.LU.S16 R88, [R1+0x26] ;  /* 0x0000260001587983 */ /* 0x000f220000300600 */
[----:B------:R-:W-:Y:S01]  /*90d0*/  F2FP.SATFINITE.E4M3.F32.PACK_AB_MERGE_C R152, R153, R152, RZ ;  /* 0x000000989998723e */ /* 0x000fe200048070ff */
[----:B------:R-:W-:Y:S02]  /*90e0*/  HADD2.F32 R191, -RZ, R201.H0_H0 ;  /* 0x200000c9ffbf7230 */ /* 0x000fe40000004100 */
[----:B------:R-:W-:Y:S01]  /*90f0*/  FFMA R155, R190, UR45, R155 ;  /* 0x0000002dbe9b7c23 */ /* 0x000fe2000800009b */
[----:B------:R-:W-:Y:S01]  /*9100*/  HADD2.F32 R190, -RZ, R214.H1_H1 ;  /* 0x300000d6ffbe7230 */ /* 0x000fe20000004100 */
[----:B------:R-:W4:Y:S01]  /*9110*/  LDL.S16 R89, [R1+0x1c] ;  /* 0x00001c0001597983 */ /* 0x000f220000100600 */
[----:B------:R-:W-:Y:S02]  /*9120*/  HADD2.F32 R166, -RZ, R200.H0_H0 ;  /* 0x200000c8ffa67230 */ /* 0x000fe40000004100 */
[----:B------:R-:W-:Y:S01]  /*9130*/  FFMA R156, R191, UR45, R156 ;  /* 0x0000002dbf9c7c23 */ /* 0x000fe2000800009c */
[----:B------:R-:W-:Y:S01]  /*9140*/  HADD2.F32 R191, -RZ, R211.H0_H0 ;  /* 0x200000d3ffbf7230 */ /* 0x000fe20000004100 */
[----:B------:R-:W4:Y:S01]  /*9150*/  LDL.LU.S16 R198, [R1+0x1e] ;  /* 0x00001e0001c67983 */ /* 0x000f220000300600 */
[----:B------:R-:W-:Y:S02]  /*9160*/  HADD2.F32 R192, -RZ, R206.H0_H0 ;  /* 0x200000ceffc07230 */ /* 0x000fe40000004100 */
[----:B------:R-:W-:Y:S01]  /*9170*/  FFMA R157, R166, UR45, R157 ;  /* 0x0000002da69d7c23 */ /* 0x000fe2000800009d */
[----:B------:R-:W-:Y:S01]  /*9180*/  HADD2.F32 R166, -RZ, R209.H1_H1 ;  /* 0x300000d1ffa67230 */ /* 0x000fe20000004100 */
[----:B------:R-:W4:Y:S01]  /*9190*/  LDL.S16 R199, [R1+0x14] ;  /* 0x0000140001c77983 */ /* 0x000f220000100600 */
[----:B------:R-:W-:Y:S02]  /*91a0*/  HADD2.F32 R116, -RZ, R204.H0_H0 ;  /* 0x200000ccff747230 */ /* 0x000fe40000004100 */
[----:B------:R-:W-:Y:S01]  /*91b0*/  FFMA R158, R167, UR45, R158 ;  /* 0x0000002da79e7c23 */ /* 0x000fe2000800009e */
[--C-:B------:R-:W-:Y:S01]  /*91c0*/  HADD2.F32 R167, -RZ, R208.reuse.H0_H0 ;  /* 0x200000d0ffa77230 */ /* 0x100fe20000004100 */
[----:B------:R-:W4:Y:S01]  /*91d0*/  LDL.LU.S16 R90, [R1+0x16] ;  /* 0x00001600015a7983 */ /* 0x000f220000300600 */
[----:B------:R-:W-:Y:S02]  /*91e0*/  HADD2.F32 R163, -RZ, R93.H0_H0 ;  /* 0x2000005dffa37230 */ /* 0x000fe40000004100 */
[----:B------:R-:W-:Y:S01]  /*91f0*/  FFMA R159, R192, UR45, R159 ;  /* 0x0000002dc09f7c23 */ /* 0x000fe2000800009f */
[----:B------:R-:W-:Y:S01]  /*9200*/  HADD2.F32 R208, -RZ, R208.H1_H1 ;  /* 0x300000d0ffd07230 */ /* 0x000fe20000004100 */
[----:B------:R-:W4:Y:S01]  /*9210*/  LDL.S16 R91, [R1+0x10] ;  /* 0x00001000015b7983 */ /* 0x000f220000100600 */
[----:B------:R-:W-:Y:S02]  /*9220*/  HADD2.F32 R194, -RZ, R194.H0_H0 ;  /* 0x200000c2ffc27230 */ /* 0x000fe40000004100 */
[----:B------:R-:W-:Y:S01]  /*9230*/  FFMA R160, R193, UR45, R160 ;  /* 0x0000002dc1a07c23 */ /* 0x000fe200080000a0 */
[----:B------:R-:W-:Y:S01]  /*9240*/  HADD2.F32 R192, -RZ, R210.H1_H1 ;  /* 0x300000d2ffc07230 */ /* 0x000fe20000004100 */
[----:B------:R-:W4:Y:S01]  /*9250*/  LDL.LU.S16 R200, [R1+0x12] ;  /* 0x0000120001c87983 */ /* 0x000f220000300600 */
[----:B------:R-:W-:Y:S02]  /*9260*/  HADD2.F32 R195, -RZ, R195.H0_H0 ;  /* 0x200000c3ffc37230 */ /* 0x000fe40000004100 */
[----:B------:R-:W-:Y:S01]  /*9270*/  FFMA R161, R116, UR45, R161 ;  /* 0x0000002d74a17c23 */ /* 0x000fe200080000a1 */
[----:B------:R-:W-:Y:S01]  /*9280*/  HADD2.F32 R193, -RZ, R235.H0_H0 ;  /* 0x200000ebffc17230 */ /* 0x000fe20000004100 */
[----:B------:R-:W4:Y:S01]  /*9290*/  LDL.S16 R201, [R1+0xc] ;  /* 0x00000c0001c97983 */ /* 0x000f220000100600 */
[----:B------:R-:W-:Y:S01]  /*92a0*/  HADD2.F32 R162, -RZ, R94.H0_H0 ;  /* 0x2000005effa27230 */ /* 0x000fe20000004100 */
[----:B------:R-:W-:Y:S01]  /*92b0*/  F2FP.SATFINITE.E4M3.F32.PACK_AB_MERGE_C R93, R7, R6, R8 ;  /* 0x00000006075d723e */ /* 0x000fe20004807008 */
[----:B------:R-:W-:Y:S01]  /*92c0*/  HADD2.F32 R153, -RZ, R179.H0_H0 ;  /* 0x200000b3ff997230 */ /* 0x000fe20000004100 */
[----:B------:R-:W4:Y:S01]  /*92d0*/  LDL.LU.S16 R203, [R1+0xe] ;  /* 0x00000e0001cb7983 */ /* 0x000f220000300600 */
[----:B------:R-:W-:Y:S01]  /*92e0*/  HADD2.F32 R185, -RZ, R95.H0_H0 ;  /* 0x2000005fffb97230 */ /* 0x000fe20000004100 */
[----:B------:R-:W-:Y:S01]  /*92f0*/  F2FP.SATFINITE.E4M3.F32.PACK_AB_MERGE_C R160, R161, R160, RZ ;  /* 0x000000a0a1a0723e */ /* 0x000fe200048070ff */
[----:B------:R-:W-:Y:S01]  /*9300*/  FFMA R136, R163, UR45, R136 ;  /* 0x0000002da3887c23 */ /* 0x000fe20008000088 */
[----:B------:R-:W-:Y:S01]  /*9310*/  HADD2.F32 R163, -RZ, R213.H0_H0 ;  /* 0x200000d5ffa37230 */ /* 0x000fe20000004100 */
[----:B------:R-:W4:Y:S01]  /*9320*/  LDL.S16 R202, [R1+0x8] ;  /* 0x0000080001ca7983 */ /* 0x000f220000100600 */
[----:B------:R-:W-:Y:S01]  /*9330*/  F2FP.SATFINITE.E4M3.F32.PACK_AB_MERGE_C R94, R11, R10, R12 ;  /* 0x0000000a0b5e723e */ /* 0x000fe2000480700c */
[----:B------:R-:W-:Y:S01]  /*9340*/  FFMA R137, R194, UR45, R137 ;  /* 0x0000002dc2897c23 */ /* 0x000fe20008000089 */
[----:B------:R-:W-:Y:S01]  /*9350*/  HADD2.F32 R194, -RZ, R216.H1_H1 ;  /* 0x300000d8ffc27230 */ /* 0x000fe20000004100 */
[----:B------:R-:W4:Y:S01]  /*9360*/  LDL.LU.S16 R207, [R1+0xa] ;  /* 0x00000a0001cf7983 */ /* 0x000f220000300600 */
[----:B------:R-:W-:Y:S01]  /*9370*/  F2FP.SATFINITE.E4M3.F32.PACK_AB_MERGE_C R95, R15, R14, R16 ;  /* 0x0000000e0f5f723e */ /* 0x000fe20004807010 */
[----:B------:R-:W-:Y:S01]  /*9380*/  FFMA R138, R195, UR45, R138 ;  /* 0x0000002dc38a7c23 */ /* 0x000fe2000800008a */
[----:B------:R-:W-:Y:S01]  /*9390*/  HADD2.F32 R195, -RZ, R215.H0_H0 ;  /* 0x200000d7ffc37230 */ /* 0x000fe20000004100 */
[----:B------:R-:W4:Y:S01]  /*93a0*/  LDL.S16 R206, [R1+0x4] ;  /* 0x0000040001ce7983 */ /* 0x000f220000100600 */
[----:B------:R-:W-:Y:S01]  /*93b0*/  F2FP.SATFINITE.E4M3.F32.PACK_AB_MERGE_C R156, R157, R156, RZ ;  /* 0x0000009c9d9c723e */ /* 0x000fe200048070ff */
[----:B------:R-:W-:Y:S01]  /*93c0*/  FFMA R139, R162, UR45, R139 ;  /* 0x0000002da28b7c23 */ /* 0x000fe2000800008b */
[----:B------:R-:W-:Y:S01]  /*93d0*/  HADD2.F32 R162, -RZ, R218.H1_H1 ;  /* 0x300000daffa27230 */ /* 0x000fe20000004100 */
[----:B------:R-:W4:Y:S01]  /*93e0*/  LDL.LU.S16 R205, [R1+0x6] ;  /* 0x0000060001cd7983 */ /* 0x000f220000300600 */
[----:B------:R-:W-:Y:S01]  /*93f0*/  FFMA R140, R185, UR45, R140 ;  /* 0x0000002db98c7c23 */ /* 0x000fe2000800008c */
[----:B------:R-:W-:Y:S02]  /*9400*/  HADD2.F32 R185, -RZ, R217.H0_H0 ;  /* 0x200000d9ffb97230 */ /* 0x000fe40000004100 */
[----:B------:R-:W4:Y:S01]  /*9410*/  LDL.LU.S16 R204, [R1] ;  /* 0x0000000001cc7983 */ /* 0x000f220000300600 */
[----:B------:R-:W1:Y:S02]  /*9420*/  S2R R161, SR_TID.X ;  /* 0x0000000000a17919 */ /* 0x000e640000002100 */
[----:B-1----:R-:W-:Y:S01]  /*9430*/  LOP3.LUT P0, RZ, R161, 0x60, RZ, 0xc0, !PT ;  /* 0x00000060a1ff7812 */ /* 0x002fe2000780c0ff */
[----:B--2---:R-:W-:Y:S02]  /*9440*/  HADD2.F32 R196, -RZ, R196.H0_H0 ;  /* 0x200000c4ffc47230 */ /* 0x004fe40000004100 */
[----:B---3--:R-:W-:Y:S03]  /*9450*/  HADD2.F32 R197, -RZ, R197.H0_H0 ;  /* 0x200000c5ffc57230 */ /* 0x008fe60000004100 */
[----:B------:R-:W-:Y:S01]  /*9460*/  FFMA R141, R196, UR45, R141 ;  /* 0x0000002dc48d7c23 */ /* 0x000fe2000800008d */
[----:B------:R-:W-:Y:S02]  /*9470*/  HADD2.F32 R196, -RZ, R220.H1_H1 ;  /* 0x300000dcffc47230 */ /* 0x000fe40000004100 */
[----:B----4-:R-:W-:Y:S01]  /*9480*/  HADD2.F32 R184, -RZ, R88.H0_H0 ;  /* 0x20000058ffb87230 */ /* 0x010fe20000004100 */
[----:B------:R-:W-:Y:S01]  /*9490*/  F2FP.SATFINITE.E4M3.F32.PACK_AB_MERGE_C R88, R19, R18, R20 ;  /* 0x000000121358723e */ /* 0x000fe20004807014 */
[----:B------:R-:W-:Y:S02]  /*94a0*/  HADD2.F32 R20, -RZ, R168.H1_H1 ;  /* 0x300000a8ff147230 */ /* 0x000fe40000004100 */
[----:B------:R-:W-:Y:S01]  /*94b0*/  FFMA R142, R197, UR45, R142 ;  /* 0x0000002dc58e7c23 */ /* 0x000fe2000800008e */
[----:B------:R-:W-:Y:S02]  /*94c0*/  HADD2.F32 R197, -RZ, R219.H0_H0 ;  /* 0x200000dbffc57230 */ /* 0x000fe40000004100 */
[----:B------:R-:W-:Y:S01]  /*94d0*/  FFMA R143, R184, UR45, R143 ;  /* 0x0000002db88f7c23 */ /* 0x000fe2000800008f */
[----:B------:R-:W-:Y:S01]  /*94e0*/  HADD2.F32 R187, -RZ, R89.H0_H0 ;  /* 0x20000059ffbb7230 */ /* 0x000fe20000004100 */
[----:B------:R-:W-:Y:S01]  /*94f0*/  F2FP.SATFINITE.E4M3.F32.PACK_AB_MERGE_C R89, R23, R22, R152 ;  /* 0x000000161759723e */ /* 0x000fe20004807098 */
[----:B------:R-:W-:Y:S02]  /*9500*/  HADD2.F32 R184, -RZ, R222.H1_H1 ;  /* 0x300000deffb87230 */ /* 0x000fe40000004100 */
[----:B------:R-:W-:Y:S02]  /*9510*/  HADD2.F32 R198, -RZ, R198.H0_H0 ;  /* 0x200000c6ffc67230 */ /* 0x000fe40000004100 */
[----:B------:R-:W-:Y:S01]  /*9520*/  FFMA R144, R187, UR45, R144 ;  /* 0x0000002dbb907c23 */ /* 0x000fe20008000090 */
[----:B------:R-:W-:Y:S01]  /*9530*/  HADD2.F32 R187, -RZ, R221.H0_H0 ;  /* 0x200000ddffbb7230 */ /* 0x000fe20000004100 */
[----:B------:R-:W-:Y:S01]  /*9540*/  F2FP.SATFINITE.E4M3.F32.PACK_AB_MERGE_C R157, R143, R142, RZ ;  /* 0x0000008e8f9d723e */ /* 0x000fe200048070ff */
[----:B------:R-:W-:Y:S02]  /*9550*/  HADD2.F32 R199, -RZ, R199.H0_H0 ;  /* 0x200000c7ffc77230 */ /* 0x000fe40000004100 */
[----:B------:R-:W-:Y:S01]  /*9560*/  FFMA R145, R198, UR45, R145 ;  /* 0x0000002dc6917c23 */ /* 0x000fe20008000091 */
[----:B------:R-:W-:Y:S01]  /*9570*/  HADD2.F32 R198, -RZ, R224.H1_H1 ;  /* 0x300000e0ffc67230 */ /* 0x000fe20000004100 */
[----:B------:R-:W-:Y:S01]  /*9580*/  F2FP.SATFINITE.E4M3.F32.PACK_AB_MERGE_C R157, R141, R140, R157 ;  /* 0x0000008c8d9d723e */ /* 0x000fe2000480709d */
[----:B------:R-:W-:Y:S01]  /*9590*/  HADD2.F32 R186, -RZ, R90.H0_H0 ;  /* 0x2000005affba7230 */ /* 0x000fe20000004100 */
[----:B------:R-:W-:Y:S01]  /*95a0*/  F2FP.SATFINITE.E4M3.F32.PACK_AB_MERGE_C R90, R155, R154, R156 ;  /* 0x0000009a9b5a723e */ /* 0x000fe2000480709c */
[----:B------:R-:W-:Y:S01]  /*95b0*/  HADD2.F32 R23, -RZ, R183.H0_H0 ;  /* 0x200000b7ff177230 */ /* 0x000fe20000004100 */
[----:B------:R-:W-:Y:S01]  /*95c0*/  F2FP.SATFINITE.E4M3.F32.PACK_AB_MERGE_C R156, R139, R138, RZ ;  /* 0x0000008a8b9c723e */ /* 0x000fe200048070ff */
[----:B------:R-:W-:Y:S01]  /*95d0*/  HADD2.F32 R165, -RZ, R91.H0_H0 ;  /* 0x2000005bffa57230 */ /* 0x000fe20000004100 */
[----:B------:R-:W-:Y:S01]  /*95e0*/  F2FP.SATFINITE.E4M3.F32.PACK_AB_MERGE_C R91, R159, R158, R160 ;  /* 0x0000009e9f5b723e */ /* 0x000fe200048070a0 */
[----:B------:R-:W-:Y:S01]  /*95f0*/  HADD2.F32 R22, -RZ, R183.H1_H1 ;  /* 0x300000b7ff167230 */ /* 0x000fe20000004100 */
[----:B------:R-:W-:Y:S01]  /*9600*/  F2FP.SATFINITE.E4M3.F32.PACK_AB_MERGE_C R156, R137, R136, R156 ;  /* 0x00000088899c723e */ /* 0x000fe2000480709c */
[----:B------:R-:W-:Y:S02]  /*9610*/  HADD2.F32 R200, -RZ, R200.H0_H0 ;  /* 0x200000c8ffc87230 */ /* 0x000fe40000004100 */
[----:B------:R-:W-:Y:S01]  /*9620*/  FFMA R146, R199, UR45, R146 ;  /* 0x0000002dc7927c23 */ /* 0x000fe20008000092 */
[----:B------:R-:W-:Y:S02]  /*9630*/  HADD2.F32 R199, -RZ, R223.H0_H0 ;  /* 0x200000dfffc77230 */ /* 0x000fe40000004100 */
[----:B------:R-:W-:Y:S01]  /*9640*/  FFMA R147, R186, UR45, R147 ;  /* 0x0000002dba937c23 */ /* 0x000fe20008000093 */
[----:B------:R-:W-:Y:S02]  /*9650*/  HADD2.F32 R201, -RZ, R201.H0_H0 ;  /* 0x200000c9ffc97230 */ /* 0x000fe40000004100 */
[----:B------:R-:W-:Y:S01]  /*9660*/  FFMA R148, R165, UR45, R148 ;  /* 0x0000002da5947c23 */ /* 0x000fe20008000094 */
[----:B------:R-:W-:Y:S02]  /*9670*/  HADD2.F32 R186, -RZ, R226.H1_H1 ;  /* 0x300000e2ffba7230 */ /* 0x000fe40000004100 */
[----:B------:R-:W-:Y:S01]  /*9680*/  FFMA R149, R200, UR45, R149 ;  /* 0x0000002dc8957c23 */ /* 0x000fe20008000095 */
[----:B------:R-:W-:Y:S01]  /*9690*/  HADD2.F32 R188, -RZ, R203.H0_H0 ;  /* 0x200000cbffbc7230 */ /* 0x000fe20000004100 */
[----:B------:R-:W-:Y:S01]  /*96a0*/  F2FP.SATFINITE.E4M3.F32.PACK_AB_MERGE_C R147, R147, R146, RZ ;  /* 0x000000929393723e */ /* 0x000fe200048070ff */
[----:B------:R-:W-:Y:S01]  /*96b0*/  HADD2.F32 R165, -RZ, R225.H0_H0 ;  /* 0x200000e1ffa57230 */ /* 0x000fe20000004100 */
[----:B------:R-:W-:Y:S01]  /*96c0*/  SHF.L.U32 R146, R161, 0x4, RZ ;  /* 0x00000004a1927819 */ /* 0x000fe200000006ff */
[----:B------:R-:W-:Y:S01]  /*96d0*/  HADD2.F32 R189, -RZ, R202.H0_H0 ;  /* 0x200000caffbd7230 */ /* 0x000fe20000004100 */
[----:B------:R-:W-:Y:S01]  /*96e0*/  F2FP.SATFINITE.E4M3.F32.PACK_AB_MERGE_C R158, R145, R144, R147 ;  /* 0x00000090919e723e */ /* 0x000fe20004807093 */
[----:B------:R-:W-:Y:S01]  /*96f0*/  HADD2.F32 R200, -RZ, R227.H1_H1 ;  /* 0x300000e3ffc87230 */ /* 0x000fe20000004100 */
[----:B------:R-:W-:Y:S01]  /*9700*/  LOP3.LUT R146, R146, 0x7f0, RZ, 0xc0, !PT ;  /* 0x000007f092927812 */ /* 0x000fe200078ec0ff */
        /* <DEDUP_REMOVED lines=10> */
[----:B------:R-:W-:Y:S02]  /*97b0*/  HADD2.F32 R205, -RZ, R214.H0_H0 ;  /* 0x200000d6ffcd7230 */ /* 0x000fe40000004100 */
[----:B------:R-:W-:Y:S01]  /*97c0*/  FFMA R122, R203, UR45, R122 ;  /* 0x0000002dcb7a7c23 */ /* 0x000fe2000800007a */
[----:B------:R-:W-:Y:S01]  /*97d0*/  HADD2.F32 R117, -RZ, R204.H0_H0 ;  /* 0x200000ccff757230 */ /* 0x000fe20000004100 */
[----:B------:R-:W-:Y:S01]  /*97e0*/  F2FP.SATFINITE.E4M3.F32.PACK_AB_MERGE_C R159, R149, R148, R150 ;  /* 0x00000094959f723e */ /* 0x000fe20004807096 */
[----:B------:R-:W-:Y:S02]  /*97f0*/  HADD2.F32 R204, -RZ, R2.H0_H0 ;  /* 0x20000002ffcc7230 */ /* 0x000fe40000004100 */
[----:B------:R-:W-:Y:S01]  /*9800*/  FFMA R123, R164, UR45, R123 ;  /* 0x0000002da47b7c23 */ /* 0x000fe2000800007b */
[----:B------:R-:W-:Y:S02]  /*9810*/  HADD2.F32 R209, -RZ, R210.H0_H0 ;  /* 0x200000d2ffd17230 */ /* 0x000fe40000004100 */
[----:B------:R-:W-:Y:S01]  /*9820*/  FFMA R124, R117, UR45, R124 ;  /* 0x0000002d757c7c23 */ /* 0x000fe2000800007c */
[----:B------:R-:W-:Y:S02]  /*9830*/  HADD2.F32 R210, -RZ, R235.H1_H1 ;  /* 0x300000ebffd27230 */ /* 0x000fe40000004100 */
[----:B------:R-:W-:Y:S01]  /*9840*/  FFMA R125, R204, UR45, R125 ;  /* 0x0000002dcc7d7c23 */ /* 0x000fe2000800007d */
[--C-:B------:R-:W-:Y:S02]  /*9850*/  HADD2.F32 R211, -RZ, R212.reuse.H0_H0 ;  /* 0x200000d4ffd37230 */ /* 0x100fe40000004100 */
[----:B------:R-:W-:Y:S01]  /*9860*/  FFMA R126, R205, UR45, R126 ;  /* 0x0000002dcd7e7c23 */ /* 0x000fe2000800007e */
[----:B------:R-:W-:Y:S02]  /*9870*/  HADD2.F32 R212, -RZ, R212.H1_H1 ;  /* 0x300000d4ffd47230 */ /* 0x000fe40000004100 */
[----:B------:R-:W-:Y:S01]  /*9880*/  FFMA R127, R190, UR45, R127 ;  /* 0x0000002dbe7f7c23 */ /* 0x000fe2000800007f */
[----:B------:R-:W-:Y:S02]  /*9890*/  HADD2.F32 R214, -RZ, R213.H1_H1 ;  /* 0x300000d5ffd67230 */ /* 0x000fe40000004100 */
[----:B------:R-:W-:Y:S01]  /*98a0*/  FFMA R128, R191, UR45, R128 ;  /* 0x0000002dbf807c23 */ /* 0x000fe20008000080 */
[----:B------:R-:W-:Y:S02]  /*98b0*/  HADD2.F32 R213, -RZ, R216.H0_H0 ;  /* 0x200000d8ffd57230 */ /* 0x000fe40000004100 */
        /* <DEDUP_REMOVED lines=17> */
[----:B------:R-:W-:Y:S01]  /*99d0*/  HADD2.F32 R224, -RZ, R223.H1_H1 ;  /* 0x300000dfffe07230 */ /* 0x000fe20000004100 */
[----:B------:R-:W1:Y:S01]  /*99e0*/  LDTM.x16 R4, tmem[UR4+0xa0] ;  /* 0x0000a004000479ee */ /* 0x000e620008240000 */
[----:B------:R-:W-:Y:S01]  /*99f0*/  HADD2.F32 R223, -RZ, R226.H0_H0 ;  /* 0x200000e2ffdf7230 */ /* 0x000fe20000004100 */
[----:B------:R-:W-:Y:S01]  /*9a00*/  NOP ;  /* 0x0000000000007918 */ /* 0x000fe20000000000 */
[----:B------:R-:W-:Y:S01]  /*9a10*/  HADD2.F32 R226, -RZ, R225.H1_H1 ;  /* 0x300000e1ffe27230 */ /* 0x000fe20000004100 */
[----:B-1----:R-:W-:Y:S01]  /*9a20*/  SYNCS.ARRIVE.TRANS64.RED.A1T0 RZ, [UR5], RZ ;  /* 0x000000ffffff79a7 */ /* 0x002fe20008100405 */
[----:B------:R-:W-:Y:S01]  /*9a30*/  HADD2.F32 R225, -RZ, R227.H0_H0 ;  /* 0x200000e3ffe17230 */ /* 0x000fe20000004100 */
[----:B------:R1:W-:Y:S01]  /*9a40*/  STS.128 [R146+UR6+0x5a00], R92 ;  /* 0x005a005c92007988 */ /* 0x0003e20008000c06 */
[--C-:B------:R-:W-:Y:S02]  /*9a50*/  HADD2.F32 R201, -RZ, R228.reuse.H0_H0 ;  /* 0x200000e4ffc97230 */ /* 0x100fe40000004100 */
[----:B------:R-:W-:Y:S01]  /*9a60*/  FFMA R106, R211, UR45, R106 ;  /* 0x0000002dd36a7c23 */ /* 0x000fe2000800006a */
[----:B------:R-:W-:Y:S02]  /*9a70*/  HADD2.F32 R228, -RZ, R228.H1_H1 ;  /* 0x300000e4ffe47230 */ /* 0x000fe40000004100 */
[----:B------:R-:W-:Y:S01]  /*9a80*/  FFMA R107, R212, UR45, R107 ;  /* 0x0000002dd46b7c23 */ /* 0x000fe2000800006b */
[--C-:B------:R-:W-:Y:S02]  /*9a90*/  HADD2.F32 R227, -RZ, R230.reuse.H0_H0 ;  /* 0x200000e6ffe37230 */ /* 0x100fe40000004100 */
[----:B------:R-:W-:Y:S01]  /*9aa0*/  FFMA R104, R163, UR45, R104 ;  /* 0x0000002da3687c23 */ /* 0x000fe20008000068 */
[----:B------:R-:W-:Y:S01]  /*9ab0*/  HADD2.F32 R188, -RZ, R230.H1_H1 ;  /* 0x300000e6ffbc7230 */ /* 0x000fe20000004100 */
        /* <DEDUP_REMOVED lines=8> */
[----:B------:R3:W5:Y:S01]  /*9b40*/  LDL.LU R2, [R1+0x90] ;  /* 0x0000900001027983 */ /* 0x0007620000300800 */
[--C-:B------:R-:W-:Y:S02]  /*9b50*/  HADD2.F32 R203, -RZ, R231.reuse.H0_H0 ;  /* 0x200000e7ffcb7230 */ /* 0x100fe40000004100 */
[----:B------:R-:W-:Y:S01]  /*9b60*/  FFMA R108, R195, UR45, R108 ;  /* 0x0000002dc36c7c23 */ /* 0x000fe2000800006c */
[----:B------:R-:W-:Y:S02]  /*9b70*/  HADD2.F32 R232, -RZ, R231.H1_H1 ;  /* 0x300000e7ffe87230 */ /* 0x000fe40000004100 */
[----:B------:R-:W-:Y:S01]  /*9b80*/  FFMA R109, R216, UR45, R109 ;  /* 0x0000002dd86d7c23 */ /* 0x000fe2000800006d */
[--C-:B------:R-:W-:Y:S01]  /*9b90*/  HADD2.F32 R231, -RZ, R233.reuse.H0_H0 ;  /* 0x200000e9ffe77230 */ /* 0x100fe20000004100 */
[----:B------:R-:W-:Y:S01]  /*9ba0*/  F2FP.SATFINITE.E4M3.F32.PACK_AB_MERGE_C R122, R123, R122, RZ ;  /* 0x0000007a7b7a723e */ /* 0x000fe200048070ff */
[----:B------:R-:W-:Y:S01]  /*9bb0*/  HADD2.F32 R164, -RZ, R233.H1_H1 ;  /* 0x300000e9ffa47230 */ /* 0x000fe20000004100 */
[----:B------:R-:W-:Y:S01]  /*9bc0*/  F2FP.SATFINITE.E4M3.F32.PACK_AB_MERGE_C R126, R127, R126, RZ ;  /* 0x0000007e7f7e723e */ /* 0x000fe200048070ff */
[--C-:B------:R-:W-:Y:S01]  /*9bd0*/  HADD2.F32 R233, -RZ, R234.reuse.H0_H0 ;  /* 0x200000eaffe97230 */ /* 0x100fe20000004100 */
[----:B------:R-:W-:Y:S01]  /*9be0*/  F2FP.SATFINITE.E4M3.F32.PACK_AB_MERGE_C R130, R131, R130, RZ ;  /* 0x000000828382723e */ /* 0x000fe200048070ff */
[----:B------:R-:W-:Y:S01]  /*9bf0*/  HADD2.F32 R234, -RZ, R234.H1_H1 ;  /* 0x300000eaffea7230 */ /* 0x000fe20000004100 */
[----:B------:R-:W-:Y:S01]  /*9c00*/  F2FP.SATFINITE.E4M3.F32.PACK_AB_MERGE_C R123, R135, R134, RZ ;  /* 0x00000086877b723e */ /* 0x000fe200048070ff */
[--C-:B------:R-:W-:Y:S01]  /*9c10*/  HADD2.F32 R235, -RZ, R237.reuse.H0_H0 ;  /* 0x200000edffeb7230 */ /* 0x100fe20000004100 */
[----:B------:R-:W-:Y:S01]  /*9c20*/  F2FP.SATFINITE.E4M3.F32.PACK_AB_MERGE_C R106, R107, R106, RZ ;  /* 0x0000006a6b6a723e */ /* 0x000fe200048070ff */
[----:B------:R-:W-:Y:S01]  /*9c30*/  HADD2.F32 R204, -RZ, R237.H1_H1 ;  /* 0x300000edffcc7230 */ /* 0x000fe20000004100 */
[----:B-1----:R-:W4:Y:S01]  /*9c40*/  LDL.LU.64 R94, [R1+0x88] ;  /* 0x00008800015e7983 */ /* 0x002f220000300a00 */
[----:B------:R-:W-:Y:S01]  /*9c50*/  F2FP.SATFINITE.E4M3.F32.PACK_AB_MERGE_C R120, R121, R120, R122 ;  /* 0x000000787978723e */ /* 0x000fe2000480707a */
[----:B------:R-:W-:Y:S01]  /*9c60*/  FFMA R114, R215, UR45, R114 ;  /* 0x0000002dd7727c23 */ /* 0x000fe20008000072 */
[--C-:B------:R-:W-:Y:S01]  /*9c70*/  HADD2.F32 R205, -RZ, R236.reuse.H0_H0 ;  /* 0x200000ecffcd7230 */ /* 0x100fe20000004100 */
[----:B------:R-:W-:Y:S01]  /*9c80*/  F2FP.SATFINITE.E4M3.F32.PACK_AB_MERGE_C R121, R125, R124, R126 ;  /* 0x0000007c7d79723e */ /* 0x000fe2000480707e */
[----:B------:R-:W-:Y:S01]  /*9c90*/  FFMA R115, R162, UR45, R115 ;  /* 0x0000002da2737c23 */ /* 0x000fe20008000073 */
[----:B------:R-:W3:Y:S01]  /*9ca0*/  LDL.LU.64 R92, [R1+0x80] ;  /* 0x00008000015c7983 */ /* 0x000ee20000300a00 */
[----:B------:R-:W-:Y:S01]  /*9cb0*/  F2FP.SATFINITE.E4M3.F32.PACK_AB_MERGE_C R122, R129, R128, R130 ;  /* 0x00000080817a723e */ /* 0x000fe20004807082 */
[----:B------:R-:W-:Y:S01]  /*9cc0*/  FFMA R112, R185, UR45, R112 ;  /* 0x0000002db9707c23 */ /* 0x000fe20008000070 */
[----:B------:R-:W-:Y:S01]  /*9cd0*/  HADD2.F32 R236, -RZ, R236.H1_H1 ;  /* 0x300000ecffec7230 */ /* 0x000fe20000004100 */
[----:B------:R-:W-:Y:S01]  /*9ce0*/  F2FP.SATFINITE.E4M3.F32.PACK_AB_MERGE_C R123, R133, R132, R123 ;  /* 0x00000084857b723e */ /* 0x000fe2000480707b */
[----:B------:R-:W-:Y:S01]  /*9cf0*/  FFMA R113, R218, UR45, R113 ;  /* 0x0000002dda717c23 */ /* 0x000fe20008000071 */
[----:B--2---:R-:W2:Y:S01]  /*9d00*/  LDL.LU.64 R90, [R1+0x78] ;  /* 0x00007800015a7983 */ /* 0x004ea20000300a00 */
[----:B------:R-:W-:Y:S01]  /*9d10*/  F2FP.SATFINITE.E4M3.F32.PACK_AB_MERGE_C R124, R117, R116, R106 ;  /* 0x00000074757c723e */ /* 0x000fe2000480706a */
[----:B------:R-:W-:Y:S01]  /*9d20*/  FFMA R118, R217, UR45, R118 ;  /* 0x0000002dd9767c23 */ /* 0x000fe20008000076 */
[----:B------:R-:W-:Y:S01]  /*9d30*/  HADD2.F32 R237, -RZ, R239.H0_H0 ;  /* 0x200000efffed7230 */ /* 0x000fe20000004100 */
[----:B------:R-:W-:Y:S01]  /*9d40*/  F2FP.SATFINITE.E4M3.F32.PACK_AB_MERGE_C R110, R111, R110, RZ ;  /* 0x0000006e6f6e723e */ /* 0x000fe200048070ff */
[----:B------:R-:W-:Y:S01]  /*9d50*/  FFMA R119, R196, UR45, R119 ;  /* 0x0000002dc4777c23 */ /* 0x000fe20008000077 */
[----:B------:R-:W4:Y:S01]  /*9d60*/  LDL.LU.64 R88, [R1+0x70] ;  /* 0x0000700001587983 */ /* 0x000f220000300a00 */
[----:B------:R-:W-:Y:S01]  /*9d70*/  F2FP.SATFINITE.E4M3.F32.PACK_AB_MERGE_C R114, R115, R114, RZ ;  /* 0x000000727372723e */ /* 0x000fe200048070ff */
[--C-:B------:R-:W-:Y:S01]  /*9d80*/  HADD2.F32 R191, -RZ, R238.reuse.H0_H0 ;  /* 0x200000eeffbf7230 */ /* 0x100fe20000004100 */
[----:B------:R-:W-:Y:S01]  /*9d90*/  F2FP.SATFINITE.E4M3.F32.PACK_AB_MERGE_C R125, R105, R104, R110 ;  /* 0x00000068697d723e */ /* 0x000fe2000480706e */
[----:B------:R-:W-:Y:S01]  /*9da0*/  HADD2.F32 R238, -RZ, R238.H1_H1 ;  /* 0x300000eeffee7230 */ /* 0x000fe20000004100 */
[----:B------:R-:W-:Y:S01]  /*9db0*/  F2FP.SATFINITE.E4M3.F32.PACK_AB_MERGE_C R126, R109, R108, R114 ;  /* 0x0000006c6d7e723e */ /* 0x000fe20004807072 */
[----:B------:R1:W-:Y:S01]  /*9dc0*/  STS.128 [R146+UR6+0x6a00], R156 ;  /* 0x006a009c92007988 */ /* 0x0003e20008000c06 */
[----:B------:R-:W-:Y:S01]  /*9dd0*/  F2FP.SATFINITE.E4M3.F32.PACK_AB_MERGE_C R118, R119, R118, RZ ;  /* 0x000000767776723e */ /* 0x000fe200048070ff */
[--C-:B------:R-:W-:Y:S02]  /*9de0*/  HADD2.F32 R207, -RZ, R240.reuse.H0_H0 ;  /* 0x200000f0ffcf7230 */ /* 0x100fe40000004100 */
[----:B------:R-:W-:Y:S01]  /*9df0*/  FMUL R0, R4, UR37 ;  /* 0x0000002504007c20 */ /* 0x000fe20008400000 */
[----:B------:R-:W-:Y:S01]  /*9e00*/  HADD2.F32 R240, -RZ, R240.H1_H1 ;  /* 0x300000f0fff07230 */ /* 0x000fe20000004100 */
[----:B------:R-:W-:Y:S01]  /*9e10*/  F2FP.SATFINITE.E4M3.F32.PACK_AB_MERGE_C R127, R113, R112, R118 ;  /* 0x00000070717f723e */ /* 0x000fe20004807076 */
[--C-:B------:R-:W-:Y:S02]  /*9e20*/  HADD2.F32 R167, -RZ, R242.reuse.H0_H0 ;  /* 0x200000f2ffa77230 */ /* 0x100fe40000004100 */
[----:B------:R-:W-:Y:S01]  /*9e30*/  FMUL R3, R5, UR37 ;  /* 0x0000002505037c20 */ /* 0x000fe20008400000 */
[----:B------:R1:W-:Y:S01]  /*9e40*/  STS.128 [R146+UR6+0x7200], R120 ;  /* 0x0072007892007988 */ /* 0x0003e20008000c06 */
[----:B------:R-:W-:Y:S02]  /*9e50*/  HADD2.F32 R242, -RZ, R242.H1_H1 ;  /* 0x300000f2fff27230 */ /* 0x000fe40000004100 */
[----:B------:R-:W-:Y:S01]  /*9e60*/  FMUL R4, R8, UR37 ;  /* 0x0000002508047c20 */ /* 0x000fe20008400000 */
[----:B------:R-:W-:Y:S02]  /*9e70*/  HADD2.F32 R209, -RZ, R245.H0_H0 ;  /* 0x200000f5ffd17230 */ /* 0x000fe40000004100 */
[----:B------:R-:W-:Y:S01]  /*9e80*/  FMUL R5, R9, UR37 ;  /* 0x0000002509057c20 */ /* 0x000fe20008400000 */
[--C-:B------:R-:W-:Y:S02]  /*9e90*/  HADD2.F32 R193, -RZ, R246.reuse.H0_H0 ;  /* 0x200000f6ffc17230 */ /* 0x100fe40000004100 */
[----:B------:R-:W-:Y:S01]  /*9ea0*/  FMUL R8, R12, UR37 ;  /* 0x000000250c087c20 */ /* 0x000fe20008400000 */
[----:B------:R-:W-:Y:S01]  /*9eb0*/  HADD2.F32 R246, -RZ, R246.H1_H1 ;  /* 0x300000f6fff67230 */ /* 0x000fe20000004100 */
[----:B------:R1:W-:Y:S01]  /*9ec0*/  STS.128 [R146+UR6+0x7a00], R124 ;  /* 0x007a007c92007988 */ /* 0x0003e20008000c06 */
[--C-:B------:R-:W-:Y:S02]  /*9ed0*/  HADD2.F32 R211, -RZ, R248.reuse.H0_H0 ;  /* 0x200000f8ffd37230 */ /* 0x100fe40000004100 */
[----:B------:R-:W-:Y:S01]  /*9ee0*/  FMUL R9, R13, UR37 ;  /* 0x000000250d097c20 */ /* 0x000fe20008400000 */
[----:B------:R-:W-:Y:S02]  /*9ef0*/  HADD2.F32 R248, -RZ, R248.H1_H1 ;  /* 0x300000f8fff87230 */ /* 0x000fe40000004100 */
[----:B------:R-:W-:Y:S01]  /*9f00*/  FMUL R12, R16, UR37 ;  /* 0x00000025100c7c20 */ /* 0x000fe20008400000 */
[--C-:B------:R-:W-:Y:S02]  /*9f10*/  HADD2.F32 R163, -RZ, R250.reuse.H0_H0 ;  /* 0x200000faffa37230 */ /* 0x100fe40000004100 */
[----:B------:R-:W-:Y:S01]  /*9f20*/  FMUL R13, R17, UR37 ;  /* 0x00000025110d7c20 */ /* 0x000fe20008400000 */
[----:B------:R-:W-:Y:S02]  /*9f30*/  HADD2.F32 R250, -RZ, R250.H1_H1 ;  /* 0x300000fafffa7230 */ /* 0x000fe40000004100 */
[----:B------:R-:W-:Y:S01]  /*9f40*/  FMUL R6, R6, UR37 ;  /* 0x0000002506067c20 */ /* 0x000fe20008400000 */
[----:B------:R-:W-:Y:S02]  /*9f50*/  HADD2.F32 R213, -RZ, R182.H0_H0 ;  /* 0x200000b6ffd57230 */ /* 0x000fe40000004100 */
[----:B------:R-:W-:Y:S01]  /*9f60*/  FMUL R7, R7, UR37 ;  /* 0x0000002507077c20 */ /* 0x000fe20008400000 */
        /* <DEDUP_REMOVED lines=12> */
[----:B------:R-:W-:Y:S02]  /*a030*/  HADD2.F32 R152, -RZ, R179.H1_H1 ;  /* 0x300000b3ff987230 */ /* 0x000fe40000004100 */
[--C-:B------:R-:W-:Y:S02]  /*a040*/  HADD2.F32 R155, -RZ, R175.reuse.H0_H0 ;  /* 0x200000afff9b7230 */ /* 0x100fe40000004100 */
[----:B------:R-:W-:Y:S02]  /*a050*/  HADD2.F32 R154, -RZ, R175.H1_H1 ;  /* 0x300000afff9a7230 */ /* 0x000fe40000004100 */
[----:B------:R-:W-:Y:S02]  /*a060*/  HADD2.F32 R190, -RZ, R239.H1_H1 ;  /* 0x300000efffbe7230 */ /* 0x000fe40000004100 */
[--C-:B------:R-:W-:Y:S02]  /*a070*/  HADD2.F32 R239, -RZ, R241.reuse.H0_H0 ;  /* 0x200000f1ffef7230 */ /* 0x100fe40000004100 */
[----:B------:R-:W-:Y:S02]  /*a080*/  HADD2.F32 R206, -RZ, R241.H1_H1 ;  /* 0x300000f1ffce7230 */ /* 0x000fe40000004100 */
[--C-:B------:R-:W-:Y:S02]  /*a090*/  HADD2.F32 R241, -RZ, R243.reuse.H0_H0 ;  /* 0x200000f3fff17230 */ /* 0x100fe40000004100 */
        /* <DEDUP_REMOVED lines=29> */
[----:B----4-:R-:W-:Y:S01]  /*a270*/  FFMA R88, R197, UR45, R88 ;  /* 0x0000002dc5587c23 */ /* 0x010fe20008000058 */
[----:B------:R-:W-:Y:S01]  /*a280*/  FFMA R89, R220, UR45, R89 ;  /* 0x0000002ddc597c23 */ /* 0x000fe20008000059 */
[----:B--2---:R-:W-:Y:S01]  /*a290*/  FFMA R90, R219, UR45, R90 ;  /* 0x0000002ddb5a7c23 */ /* 0x004fe2000800005a */
[----:B------:R-:W-:Y:S01]  /*a2a0*/  FFMA R91, R184, UR45, R91 ;  /* 0x0000002db85b7c23 */ /* 0x000fe2000800005b */
[----:B---3--:R-:W-:Y:S01]  /*a2b0*/  FFMA R92, R187, UR45, R92 ;  /* 0x0000002dbb5c7c23 */ /* 0x008fe2000800005c */
[----:B------:R-:W-:Y:S01]  /*a2c0*/  FFMA R93, R222, UR45, R93 ;  /* 0x0000002dde5d7c23 */ /* 0x000fe2000800005d */
[----:B------:R-:W-:Y:S01]  /*a2d0*/  FFMA R94, R221, UR45, R94 ;  /* 0x0000002ddd5e7c23 */ /* 0x000fe2000800005e */
[----:B------:R-:W-:Y:S01]  /*a2e0*/  FFMA R95, R198, UR45, R95 ;  /* 0x0000002dc65f7c23 */ /* 0x000fe2000800005f */
[----:B------:R-:W-:Y:S01]  /*a2f0*/  F2FP.SATFINITE.E4M3.F32.PACK_AB_MERGE_C R90, R91, R90, RZ ;  /* 0x0000005a5b5a723e */ /* 0x000fe200048070ff */
[----:B------:R-:W-:Y:S01]  /*a300*/  FFMA R96, R199, UR45, R96 ;  /* 0x0000002dc7607c23 */ /* 0x000fe20008000060 */
[----:B------:R-:W-:Y:S01]  /*a310*/  FFMA R97, R224, UR45, R97 ;  /* 0x0000002de0617c23 */ /* 0x000fe20008000061 */
[----:B------:R-:W-:Y:S01]  /*a320*/  FFMA R98, R223, UR45, R98 ;  /* 0x0000002ddf627c23 */ /* 0x000fe20008000062 */
[----:B------:R-:W-:Y:S01]  /*a330*/  F2FP.SATFINITE.E4M3.F32.PACK_AB_MERGE_C R94, R95, R94, RZ ;  /* 0x0000005e5f5e723e */ /* 0x000fe200048070ff */
[----:B------:R-:W-:Y:S01]  /*a340*/  FFMA R99, R186, UR45, R99 ;  /* 0x0000002dba637c23 */ /* 0x000fe20008000063 */
[----:B------:R-:W-:Y:S01]  /*a350*/  F2FP.SATFINITE.E4M3.F32.PACK_AB_MERGE_C R88, R89, R88, R90 ;  /* 0x000000585958723e */ /* 0x000fe2000480705a */
[----:B------:R-:W-:Y:S01]  /*a360*/  FFMA R100, R165, UR45, R100 ;  /* 0x0000002da5647c23 */ /* 0x000fe20008000064 */
[----:B------:R-:W-:Y:S01]  /*a370*/  F2FP.SATFINITE.E4M3.F32.PACK_AB_MERGE_C R89, R93, R92, R94 ;  /* 0x0000005c5d59723e */ /* 0x000fe2000480705e */
[----:B------:R-:W-:Y:S01]  /*a380*/  FFMA R101, R226, UR45, R101 ;  /* 0x0000002de2657c23 */ /* 0x000fe20008000065 */
[----:B------:R-:W-:Y:S01]  /*a390*/  F2FP.SATFINITE.E4M3.F32.PACK_AB_MERGE_C R98, R99, R98, RZ ;  /* 0x000000626362723e */ /* 0x000fe200048070ff */
[----:B------:R-:W-:Y:S01]  /*a3a0*/  FFMA R102, R225, UR45, R102 ;  /* 0x0000002de1667c23 */ /* 0x000fe20008000066 */
[----:B------:R-:W-:Y:S01]  /*a3b0*/  FFMA R103, R200, UR45, R103 ;  /* 0x0000002dc8677c23 */ /* 0x000fe20008000067 */
[----:B------:R-:W-:Y:S01]  /*a3c0*/  FFMA R72, R201, UR45, R72 ;  /* 0x0000002dc9487c23 */ /* 0x000fe20008000048 */
[----:B------:R-:W-:Y:S01]  /*a3d0*/  F2FP.SATFINITE.E4M3.F32.PACK_AB_MERGE_C R90, R97, R96, R98 ;  /* 0x00000060615a723e */ /* 0x000fe20004807062 */
[----:B------:R-:W-:Y:S01]  /*a3e0*/  FFMA R73, R228, UR45, R73 ;  /* 0x0000002de4497c23 */ /* 0x000fe20008000049 */
[----:B------:R-:W-:Y:S01]  /*a3f0*/  FFMA R74, R227, UR45, R74 ;  /* 0x0000002de34a7c23 */ /* 0x000fe2000800004a */
[----:B------:R-:W-:Y:S01]  /*a400*/  F2FP.SATFINITE.E4M3.F32.PACK_AB_MERGE_C R91, R103, R102, RZ ;  /* 0x00000066675b723e */ /* 0x000fe200048070ff */
[----:B------:R-:W-:Y:S01]  /*a410*/  FFMA R75, R188, UR45, R75 ;  /* 0x0000002dbc4b7c23 */ /* 0x000fe2000800004b */
[----:B------:R-:W-:Y:S01]  /*a420*/  FFMA R76, R189, UR45, R76 ;  /* 0x0000002dbd4c7c23 */ /* 0x000fe2000800004c */
        /* <DEDUP_REMOVED lines=32> */
[----:B------:R1:W-:Y:S01]  /*a630*/  STS.128 [R146+UR6+0x8200], R88 ;  /* 0x0082005892007988 */ /* 0x0003e20008000c06 */
        /* <DEDUP_REMOVED lines=66> */
[----:B------:R-:W-:Y:S01]  /*aa60*/  F2FP.SATFINITE.E4M3.F32.PACK_AB_MERGE_C R26, R27, R26, RZ ;  /* 0x0000001a1b1a723e */ /* 0x000fe200048070ff */
[----:B------:R-:W-:Y:S01]  /*aa70*/  FFMA R18, R143, UR45, R18 ;  /* 0x0000002d8f127c23 */ /* 0x000fe20008000012 */
[----:B------:R-:W-:Y:S01]  /*aa80*/  F2FP.SATFINITE.E4M3.F32.PACK_AB_MERGE_C R30, R31, R30, RZ ;  /* 0x0000001e1f1e723e */ /* 0x000fe200048070ff */
[----:B------:R-:W-:Y:S01]  /*aa90*/  FFMA R19, R142, UR45, R19 ;  /* 0x0000002d8e137c23 */ /* 0x000fe20008000013 */
[----:B------:R-:W-:Y:S02]  /*aaa0*/  F2FP.SATFINITE.E4M3.F32.PACK_AB_MERGE_C R24, R25, R24, R26 ;  /* 0x000000181918723e */ /* 0x000fe4000480701a */
[----:B------:R-:W-:Y:S02]  /*aab0*/  F2FP.SATFINITE.E4M3.F32.PACK_AB_MERGE_C R25, R29, R28, R30 ;  /* 0x0000001c1d19723e */ /* 0x000fe4000480701e */
[----:B------:R-:W-:Y:S02]  /*aac0*/  F2FP.SATFINITE.E4M3.F32.PACK_AB_MERGE_C R43, R55, R54, RZ ;  /* 0x00000036372b723e */ /* 0x000fe400048070ff */
[----:B------:R-:W-:Y:S02]  /*aad0*/  F2FP.SATFINITE.E4M3.F32.PACK_AB_MERGE_C R34, R35, R34, RZ ;  /* 0x000000222322723e */ /* 0x000fe400048070ff */
[----:B------:R-:W-:Y:S02]  /*aae0*/  F2FP.SATFINITE.E4M3.F32.PACK_AB_MERGE_C R27, R39, R38, RZ ;  /* 0x00000026271b723e */ /* 0x000fe400048070ff */
[----:B------:R-:W-:Y:S02]  /*aaf0*/  F2FP.SATFINITE.E4M3.F32.PACK_AB_MERGE_C R20, R7, R6, RZ ;  /* 0x000000060714723e */ /* 0x000fe400048070ff */
[----:B------:R-:W-:Y:S02]  /*ab00*/  F2FP.SATFINITE.E4M3.F32.PACK_AB_MERGE_C R21, R11, R10, RZ ;  /* 0x0000000a0b15723e */ /* 0x000fe400048070ff */
[----:B------:R-:W-:Y:S02]  /*ab10*/  F2FP.SATFINITE.E4M3.F32.PACK_AB_MERGE_C R28, R15, R14, RZ ;  /* 0x0000000e0f1c723e */ /* 0x000fe400048070ff */
[----:B------:R-:W-:Y:S02]  /*ab20*/  F2FP.SATFINITE.E4M3.F32.PACK_AB_MERGE_C R18, R19, R18, RZ ;  /* 0x000000121312723e */ /* 0x000fe400048070ff */
[----:B------:R-:W-:Y:S02]  /*ab30*/  F2FP.SATFINITE.E4M3.F32.PACK_AB_MERGE_C R43, R53, R52, R43 ;  /* 0x00000034352b723e */ /* 0x000fe4000480702b */
[----:B------:R-:W-:Y:S02]  /*ab40*/  F2FP.SATFINITE.E4M3.F32.PACK_AB_MERGE_C R26, R33, R32, R34 ;  /* 0x00000020211a723e */ /* 0x000fe40004807022 */
[----:B------:R-:W-:Y:S01]  /*ab50*/  F2FP.SATFINITE.E4M3.F32.PACK_AB_MERGE_C R27, R37, R36, R27 ;  /* 0x00000024251b723e */ /* 0x000fe2000480701b */
[----:B------:R1:W-:Y:S01]  /*ab60*/  STS.128 [R146+UR6+0x9a00], R40 ;  /* 0x009a002892007988 */ /* 0x0003e20008000c06 */
[----:B------:R-:W-:Y:S02]  /*ab70*/  F2FP.SATFINITE.E4M3.F32.PACK_AB_MERGE_C R20, R3, R0, R20 ;  /* 0x000000000314723e */ /* 0x000fe40004807014 */
[----:B------:R-:W-:Y:S02]  /*ab80*/  F2FP.SATFINITE.E4M3.F32.PACK_AB_MERGE_C R21, R5, R4, R21 ;  /* 0x000000040515723e */ /* 0x000fe40004807015 */
[----:B------:R-:W-:Y:S02]  /*ab90*/  F2FP.SATFINITE.E4M3.F32.PACK_AB_MERGE_C R22, R9, R8, R28 ;  /* 0x000000080916723e */ /* 0x000fe4000480701c */
[----:B------:R-:W-:Y:S01]  /*aba0*/  F2FP.SATFINITE.E4M3.F32.PACK_AB_MERGE_C R23, R13, R12, R18 ;  /* 0x0000000c0d17723e */ /* 0x000fe20004807012 */
[----:B------:R1:W-:Y:S08]  /*abb0*/  STS.128 [R146+UR6+0xa200], R24 ;  /* 0x00a2001892007988 */ /* 0x0003f00008000c06 */
[----:B------:R1:W-:Y:S01]  /*abc0*/  STS.128 [R146+UR6+0xaa00], R20 ;  /* 0x00aa001492007988 */ /* 0x0003e20008000c06 */
[----:B------:R-:W-:Y:S01]  /*abd0*/  @!PT LDS RZ, [RZ] ;  /* 0x00000000fffff984 */ /* 0x000fe20000000800 */
[----:B------:R-:W-:Y:S01]  /*abe0*/  @!PT LDS RZ, [RZ] ;  /* 0x00000000fffff984 */ /* 0x000fe20000000800 */
[----:B------:R-:W-:Y:S01]  /*abf0*/  @!PT LDS RZ, [RZ] ;  /* 0x00000000fffff984 */ /* 0x000fe20000000800 */
[----:B------:R-:W-:Y:S01]  /*ac00*/  @!PT LDS RZ, [RZ] ;  /* 0x00000000fffff984 */ /* 0x000fe20000000800 */
[----:B------:R2:W-:Y:S07]  /*ac10*/  MEMBAR.ALL.CTA ;  /* 0x0000000000007992 */ /* 0x0005ee0000008000 */
[----:B--2---:R-:W2:Y:S02]  /*ac20*/  FENCE.VIEW.ASYNC.S ;  /* 0x00000000000073c6 */ /* 0x004ea40000000000 */
[----:B--2---:R-:W-:Y:S06]  /*ac30*/  BAR.SYNC.DEFER_BLOCKING 0x1, 0x80 ;  /* 0x0042000000007b1d */ /* 0x004fec0000010000 */
[----:B------:R-:W-:Y:S05]  /*ac40*/  @P0 BRA `(.L_x_113) ;  /* 0x0000000000f80947 */ /* 0x000fea0003800000 */
[----:B------:R-:W2:Y:S01]  /*ac50*/  LDL.LU R161, [R1+0x50] ;  /* 0x0000500001a17983 */ /* 0x000ea20000300800 */
[----:B------:R-:W3:Y:S01]  /*ac60*/  LDCU.64 UR70, c[0x0][0x348] ;  /* 0x00006900ff4677ac */ /* 0x000ee20008000a00 */
[----:B------:R-:W-:Y:S02]  /*ac70*/  UIMAD UR21, UR62, 0xb0, URZ ;  /* 0x000000b03e1578a4 */ /* 0x000fe4000f8e02ff */
[----:B------:R-:W-:Y:S01]  /*ac80*/  USHF.L.U32 UR22, UR63, 0x7, URZ ;  /* 0x000000073f167899 */ /* 0x000fe200080006ff */
[----:B------:R-:W-:Y:S01]  /*ac90*/  UMOV UR23, UR36 ;  /* 0x0000002400177c82 */ /* 0x000fe20008000000 */
[----:B------:R-:W-:Y:S01]  /*aca0*/  UIADD3 UR17, UPT, UPT, UR21, 0x10, URZ ;  /* 0x0000001015117890 */ /* 0x000fe2000fffe0ff */
[----:B------:R-:W-:Y:S01]  /*acb0*/  UMOV UR19, UR36 ;  /* 0x0000002400137c82 */ /* 0x000fe20008000000 */
[----:B------:R-:W-:Y:S03]  /*acc0*/  UIADD3 UR13, UPT, UPT, UR21, 0x20, URZ ;  /* 0x00000020150d7890 */ /* 0x000fe6000fffe0ff */
[----:B------:R-:W-:Y:S01]  /*acd0*/  UMOV UR18, UR22 ;  /* 0x0000001600127c82 */ /* 0x000fe20008000000 */
[----:B------:R-:W-:Y:S01]  /*ace0*/  UMOV UR15, UR36 ;  /* 0x00000024000f7c82 */ /* 0x000fe20008000000 */
[----:B------:R-:W-:Y:S01]  /*acf0*/  UMOV UR14, UR22 ;  /* 0x00000016000e7c82 */ /* 0x000fe20008000000 */
[----:B------:R-:W-:Y:S01]  /*ad00*/  UIADD3 UR9, UPT, UPT, UR21, 0x30, URZ ;  /* 0x0000003015097890 */ /* 0x000fe2000fffe0ff */
[----:B------:R-:W-:Y:S01]  /*ad10*/  UMOV UR11, UR36 ;  /* 0x00000024000b7c82 */ /* 0x000fe20008000000 */
[----:B------:R-:W-:Y:S01]  /*ad20*/  UMOV UR10, UR22 ;  /* 0x00000016000a7c82 */ /* 0x000fe20008000000 */
[----:B------:R-:W-:Y:S01]  /*ad30*/  UMOV UR7, UR36 ;  /* 0x0000002400077c82 */ /* 0x000fe20008000000 */
[----:B------:R-:W-:Y:S01]  /*ad40*/  UMOV UR6, UR22 ;  /* 0x0000001600067c82 */ /* 0x000fe20008000000 */
[----:B------:R-:W-:Y:S01]  /*ad50*/  UIADD3 UR25, UPT, UPT, UR21, 0x50, URZ ;  /* 0x0000005015197890 */ /* 0x000fe2000fffe0ff */
        /* <DEDUP_REMOVED lines=11> */
[----:B------:R-:W-:Y:S02]  /*ae10*/  UIADD3 UR69, UPT, UPT, UR21, 0x90, URZ ;  /* 0x0000009015457890 */ /* 0x000fe4000fffe0ff */
[----:B------:R-:W-:Y:S01]  /*ae20*/  UIADD3 UR73, UPT, UPT, UR21, 0xa0, URZ ;  /* 0x000000a015497890 */ /* 0x000fe2000fffe0ff */
[----:B------:R-:W-:Y:S01]  /*ae30*/  UMOV UR75, UR36 ;  /* 0x00000024004b7c82 */ /* 0x000fe20008000000 */
[----:B------:R-:W-:Y:S01]  /*ae40*/  UMOV UR74, UR22 ;  /* 0x00000016004a7c82 */ /* 0x000fe20008000000 */
[----:B--2---:R-:W-:Y:S01]  /*ae50*/  R2UR UR5, R161 ;  /* 0x00000000a10572ca */ /* 0x004fe200000e0000 */
[----:B---3--:R-:W-:Y:S03]  /*ae60*/  UIADD3 UR76, UP0, UPT, UR70, 0x680, URZ ;  /* 0x00000680464c7890 */ /* 0x008fe6000ff1e0ff */
[----:B------:R-:W-:Y:S01]  /*ae70*/  UMOV UR70, UR22 ;  /* 0x0000001600467c82 */ /* 0x000fe20008000000 */
[----:B------:R-:W-:Y:S03]  /*ae80*/  UIADD3.X UR77, UPT, UPT, URZ, UR71, URZ, UP0, !UPT ;  /* 0x00000047ff4d7290 */ /* 0x000fe600087fe4ff */
[----:B------:R-:W-:Y:S05]  /*ae90*/  UMOV UR71, UR36 ;  /* 0x0000002400477c82 */ /* 0x000fea0008000000 */
[----:B------:R-:W-:Y:S02]  /*aea0*/  UIADD3 UR20, UPT, UPT, UR5, 0x5a00, URZ ;  /* 0x00005a0005147890 */ /* 0x000fe4000fffe0ff */
[----:B------:R-:W-:Y:S02]  /*aeb0*/  UIADD3 UR16, UPT, UPT, UR5, 0x6200, URZ ;  /* 0x0000620005107890 */ /* 0x000fe4000fffe0ff */
[----:B------:R-:W-:Y:S02]  /*aec0*/  UIADD3 UR12, UPT, UPT, UR5, 0x6a00, URZ ;  /* 0x00006a00050c7890 */ /* 0x000fe4000fffe0ff */
[----:B------:R-:W-:Y:S02]  /*aed0*/  UIADD3 UR8, UPT, UPT, UR5, 0x7200, URZ ;  /* 0x0000720005087890 */ /* 0x000fe4000fffe0ff */
[----:B------:R-:W-:Y:S01]  /*aee0*/  UIADD3 UR4, UPT, UPT, UR5, 0x7a00, URZ ;  /* 0x00007a0005047890 */ /* 0x000fe2000fffe0ff */
[----:B------:R2:W-:Y:S01]  /*aef0*/  UTMASTG.3D [UR20], [UR76] ;  /* 0x000000144c0073b5 */ /* 0x0005e20008010000 */
[----:B------:R-:W-:Y:S02]  /*af00*/  UIADD3 UR24, UPT, UPT, UR5, 0x8200, URZ ;  /* 0x0000820005187890 */ /* 0x000fe4000fffe0ff */
[----:B------:R-:W-:Y:S02]  /*af10*/  UIADD3 UR28, UPT, UPT, UR5, 0x8a00, URZ ;  /* 0x00008a00051c7890 */ /* 0x000fe4000fffe0ff */
[----:B------:R-:W-:Y:S02]  /*af20*/  UIADD3 UR32, UPT, UPT, UR5, 0x9200, URZ ;  /* 0x0000920005207890 */ /* 0x000fe4000fffe0ff */
[----:B------:R-:W-:Y:S01]  /*af30*/  UIADD3 UR64, UPT, UPT, UR5, 0x9a00, URZ ;  /* 0x00009a0005407890 */ /* 0x000fe2000fffe0ff */
[----:B------:R2:W-:Y:S01]  /*af40*/  UTMASTG.3D [UR16], [UR76] ;  /* 0x000000104c0073b5 */ /* 0x0005e20008010000 */
[----:B------:R-:W-:Y:S02]  /*af50*/  UIADD3 UR68, UPT, UPT, UR5, 0xa200, URZ ;  /* 0x0000a20005447890 */ /* 0x000fe4000fffe0ff */
[----:B------:R-:W-:Y:S02]  /*af60*/  UIADD3 UR72, UPT, UPT, UR5, 0xaa00, URZ ;  /* 0x0000aa0005487890 */ /* 0x000fe4000fffe0ff */
[----:B------:R-:W-:Y:S01]  /*af70*/  UIADD3 UR5, UPT, UPT, UR21, 0x40, URZ ;  /* 0x0000004015057890 */ /* 0x000fe2000fffe0ff */
[----:B------:R2:W-:Y:S01]  /*af80*/  UTMASTG.3D [UR12], [UR76] ;  /* 0x0000000c4c0073b5 */ /* 0x0005e20008010000 */
[----:B------:R2:W-:Y:S07]  /*af90*/  UTMASTG.3D [UR8], [UR76] ;  /* 0x000000084c0073b5 */ /* 0x0005ee0008010000 */
[----:B------:R2:W-:Y:S01]  /*afa0*/  UTMASTG.3D [UR4], [UR76] ;  /* 0x000000044c0073b5 */ /* 0x0005e20008010000 */
[----:B------:R2:W-:Y:S01]  /*afb0*/  UTMASTG.3D [UR24], [UR76] ;  /* 0x000000184c0073b5 */ /* 0x0005e20008010000 */
[----:B------:R2:W-:Y:S01]  /*afc0*/  UTMASTG.3D [UR28], [UR76] ;  /* 0x0000001c4c0073b5 */ /* 0x0005e20008010000 */
[----:B------:R2:W-:Y:S01]  /*afd0*/  UTMASTG.3D [UR32], [UR76] ;  /* 0x000000204c0073b5 */ /* 0x0005e20008010000 */
[----:B------:R2:W-:Y:S01]  /*afe0*/  UTMASTG.3D [UR64], [UR76] ;  /* 0x000000404c0073b5 */ /* 0x0005e20008010000 */
[----:B------:R2:W-:Y:S01]  /*aff0*/  UTMASTG.3D [UR68], [UR76] ;  /* 0x000000444c0073b5 */ /* 0x0005e20008010000 */
[----:B------:R2:W-:Y:S01]  /*b000*/  UTMASTG.3D [UR72], [UR76] ;  /* 0x000000484c0073b5 */ /* 0x0005e20008010000 */
[----:B------:R0:W-:Y:S01]  /*b010*/  UTMACMDFLUSH ;  /* 0x00000000000079b7 */ /* 0x0001e20000000000 */
[----:B--2---:R-:W-:Y:S04]  /*b020*/  DEPBAR.LE SB0, 0x0 ;  /* 0x000080000000791a */ /* 0x004fe80000000000 */
.L_x_113:
[----:B------:R-:W-:Y:S05]  /*b030*/  BSYNC.RECONVERGENT B0 ;  /* 0x0000000000007941 */ /* 0x000fea0003800200 */
.L_x_112:
[----:B------:R-:W2:Y:S01]  /*b040*/  LDL.LU R7, [R1+0x6c] ;  /* 0x00006c0001077983 */ /* 0x000ea20000300800 */
[----:B------:R-:W-:Y:S02]  /*b050*/  UIADD3 UR62, UPT, UPT, UR42, UR46, URZ ;  /* 0x0000002e2a3e7290 */ /* 0x000fe4000fffe0ff */
[----:B------:R-:W-:Y:S01]  /*b060*/  UIADD3 UR63, UPT, UPT, UR43, UR47, URZ ;  /* 0x0000002f2b3f7290 */ /* 0x000fe2000fffe0ff */
[----:B------:R-:W3:Y:S04]  /*b070*/  LDL.LU R6, [R1+0x58] ;  /* 0x0000580001067983 */ /* 0x000ee80000300800 */
[----:B------:R-:W4:Y:S04]  /*b080*/  LDL.LU R5, [R1+0x64] ;  /* 0x0000640001057983 */ /* 0x000f280000300800 */
[----:B------:R-:W4:Y:S04]  /*b090*/  LDL.LU R4, [R1+0x68] ;  /* 0x0000680001047983 */ /* 0x000f280000300800 */
[----:B------:R-:W2:Y:S01]  /*b0a0*/  LDL R3, [R1+0x5c] ;  /* 0x00005c0001037983 */ /* 0x000ea20000100800 */
[----:B------:R-:W-:Y:S01]  /*b0b0*/  BAR.SYNC.DEFER_BLOCKING 0x1, 0x80 ;  /* 0x0042000000007b1d */ /* 0x000fe20000010000 */
[----:B--2---:R-:W-:Y:S02]  /*b0c0*/  R2UR UR36, R3 ;  /* 0x00000000032472ca */ /* 0x004fe400000e0000 */
[----:B------:R-:W-:Y:S02]  /*b0d0*/  R2UR UR4, R7 ;  /* 0x00000000070472ca */ /* 0x000fe400000e0000 */
[----:B---3--:R-:W-:Y:S02]  /*b0e0*/  R2UR UR5, R6 ;  /* 0x00000000060572ca */ /* 0x008fe400000e0000 */
[----:B----4-:R-:W-:Y:S02]  /*b0f0*/  R2UR UR8, R5 ;  /* 0x00000000050872ca */ /* 0x010fe400000e0000 */
[----:B------:R-:W-:Y:S07]  /*b100*/  R2UR UR7, R4 ;  /* 0x00000000040772ca */ /* 0x000fee00000e0000 */
[----:B------:R-:W-:Y:S02]  /*b110*/  UISETP.NE.AND UP2, UPT, UR4, URZ, UPT ;  /* 0x000000ff0400728c */ /* 0x000fe4000bf45270 */
[----:B------:R-:W-:Y:S02]  /*b120*/  UIADD3 UR4, UPT, UPT, UR44, 0x1, URZ ;  /* 0x000000012c047890 */ /* 0x000fe4000fffe0ff */
[----:B------:R-:W-:Y:S02]  /*b130*/  UISETP.NE.AND UP0, UPT, UR5, 0x2, UPT ;  /* 0x000000020500788c */ /* 0x000fe4000bf05270 */
[----:B------:R-:W-:Y:S02]  /*b140*/  UISETP.NE.AND UP1, UPT, UR4, 0x2, UPT ;  /* 0x000000020400788c */ /* 0x000fe4000bf25270 */
[----:B------:R-:W-:Y:S02]  /*b150*/  USEL UR6, URZ, 0x1, UP0 ;  /* 0x00000001ff067887 */ /* 0x000fe40008000000 */
[----:B------:R-:W-:Y:S02]  /*b160*/  USEL UR16, UR5, URZ, UP0 ;  /* 0x000000ff05107287 */ /* 0x000fe40008000000 */
[----:B------:R-:W-:Y:S02]  /*b170*/  USEL UR5, URZ, 0x1, UP1 ;  /* 0x00000001ff057887 */ /* 0x000fe40008800000 */
[----:B------:R-:W-:Y:S02]  /*b180*/  ULOP3.LUT UR8, UR8, UR6, URZ, 0x3c, !UPT ;  /* 0x0000000608087292 */ /* 0x000fe4000f8e3cff */
[----:B------:R-:W-:Y:S02]  /*b190*/  ULOP3.LUT UR7, UR7, UR5, URZ, 0x3c, !UPT ;  /* 0x0000000507077292 */ /* 0x000fe4000f8e3cff */
[----:B------:R-:W-:Y:S02]  /*b1a0*/  USEL UR44, UR4, URZ, UP1 ;  /* 0x000000ff042c7287 */ /* 0x000fe40008800000 */
[----:B------:R-:W-:Y:S02]  /*b1b0*/  IMAD.U32 R4, RZ, RZ, UR8 ;  /* 0x00000008ff047e24 */ /* 0x000fe4000f8e00ff */
[----:B------:R-:W-:Y:S03]  /*b1c0*/  IMAD.U32 R3, RZ, RZ, UR7 ;  /* 0x00000007ff037e24 */ /* 0x000fe6000f8e00ff */
[----:B------:R3:W-:Y:S04]  /*b1d0*/  STL [R1+0x64], R4 ;  /* 0x0000640401007387 */ /* 0x0007e80000100800 */
[----:B------:R3:W-:Y:S01]  /*b1e0*/  STL [R1+0x68], R3 ;  /* 0x0000680301007387 */ /* 0x0007e20000100800 */
[----:B------:R-:W-:Y:S05]  /*b1f0*/  BRA.U UP2, `(.L_x_114) ;  /* 0xffffffa102487547 */ /* 0x000fea000b83ffff */
[----:B------:R-:W-:Y:S05]  /*b200*/  EXIT ;  /* 0x000000000000794d */ /* 0x000fea0003800000 */
.L_x_20:
[----:B--2---:R2:W3:Y:S02]  /*b210*/  SYNCS.PHASECHK.TRANS64.TRYWAIT P0, [R3+URZ+0x1a0], R2 ;  /* 0x0001a002030075a7 */ /* 0x0044e400080011ff */
[----:B---3--:R-:W-:Y:S05]  /*b220*/  @!P0 NANOSLEEP.SYNCS 0x989680 ;  /* 0x009896800000895d */ /* 0x008fea0003900000 */
[----:B------:R-:W3:Y:S02]  /*b230*/  @!P0 SYNCS.PHASECHK.TRANS64 P0, [R3+URZ+0x1a0], R2 ;  /* 0x0001a002030085a7 */ /* 0x000ee400080010ff */
[----:B---3--:R-:W-:Y:S05]  /*b240*/  @!P0 BRA `(.L_x_20) ;  /* 0xfffffffc00f08947 */ /* 0x008fea000383ffff */
[----:B------:R-:W-:Y:S05]  /*b250*/  BRA `(.L_x_115) ;  /* 0xffffff6400747947 */ /* 0x000fea000383ffff */
.L_x_23:
[----:B-1----:R-:W-:Y:S07]  /*b260*/  MOV R0, UR33 ;  /* 0x0000002100007c02 */ /* 0x002fee0008000f00 */
.L_x_116:
[----:B-1----:R1:W2:Y:S02]  /*b270*/  SYNCS.PHASECHK.TRANS64.TRYWAIT P0, [R0+URZ+0x98], R3 ;  /* 0x00009803000075a7 */ /* 0x0022a400080011ff */
[----:B--2---:R-:W-:Y:S05]  /*b280*/  @!P0 NANOSLEEP.SYNCS 0x989680 ;  /* 0x009896800000895d */ /* 0x004fea0003900000 */
[----:B------:R-:W2:Y:S02]  /*b290*/  @!P0 SYNCS.PHASECHK.TRANS64 P0, [R0+URZ+0x98], R3 ;  /* 0x00009803000085a7 */ /* 0x000ea400080010ff */
[----:B--2---:R-:W-:Y:S05]  /*b2a0*/  @!P0 BRA `(.L_x_116) ;  /* 0xfffffffc00f08947 */ /* 0x004fea000383ffff */
[----:B------:R-:W-:Y:S05]  /*b2b0*/  BRA `(.L_x_22) ;  /* 0xffffff6400bc7947 */ /* 0x000fea000383ffff */
.L_x_29:
[----:B-1----:R-:W-:Y:S07]  /*b2c0*/  MOV R0, UR17 ;  /* 0x0000001100007c02 */ /* 0x002fee0008000f00 */
.L_x_117:
[----:B-1----:R1:W2:Y:S02]  /*b2d0*/  SYNCS.PHASECHK.TRANS64.TRYWAIT P0, [R0+URZ+0x98], R3 ;  /* 0x00009803000075a7 */ /* 0x0022a400080011ff */
[----:B--2---:R-:W-:Y:S05]  /*b2e0*/  @!P0 NANOSLEEP.SYNCS 0x989680 ;  /* 0x009896800000895d */ /* 0x004fea0003900000 */
[----:B------:R-:W2:Y:S02]  /*b2f0*/  @!P0 SYNCS.PHASECHK.TRANS64 P0, [R0+URZ+0x98], R3 ;  /* 0x00009803000085a7 */ /* 0x000ea400080010ff */
[----:B--2---:R-:W-:Y:S05]  /*b300*/  @!P0 BRA `(.L_x_117) ;  /* 0xfffffffc00f08947 */ /* 0x004fea000383ffff */
[----:B------:R-:W-:Y:S05]  /*b310*/  BRA `(.L_x_28) ;  /* 0xffffff6800647947 */ /* 0x000fea000383ffff */
.L_x_33:
[----:B-1----:R1:W2:Y:S02]  /*b320*/  SYNCS.PHASECHK.TRANS64.TRYWAIT P0, [R3+URZ+0x150], R0 ;  /* 0x00015000030075a7 */ /* 0x0022a400080011ff */
[----:B--2---:R-:W-:Y:S05]  /*b330*/  @!P0 NANOSLEEP.SYNCS 0x989680 ;  /* 0x009896800000895d */ /* 0x004fea0003900000 */
[----:B------:R-:W2:Y:S02]  /*b340*/  @!P0 SYNCS.PHASECHK.TRANS64 P0, [R3+URZ+0x150], R0 ;  /* 0x00015000030085a7 */ /* 0x000ea400080010ff */
[----:B--2---:R-:W-:Y:S05]  /*b350*/  @!P0 BRA `(.L_x_33) ;  /* 0xfffffffc00f08947 */ /* 0x004fea000383ffff */
[----:B------:R-:W-:Y:S05]  /*b360*/  BRA `(.L_x_118) ;  /* 0xffffff6800f47947 */ /* 0x000fea000383ffff */
.L_x_37:
[----:B-1----:R-:W-:-:S07]  /*b370*/  MOV R0, UR5 ;  /* 0x0000000500007c02 */ /* 0x002fce0008000f00 */
.L_x_119:
[----:B-1----:R1:W2:Y:S02]  /*b380*/  SYNCS.PHASECHK.TRANS64.TRYWAIT P0, [R0+URZ], R3 ;  /* 0x00000003000075a7 */ /* 0x0022a400080011ff */
[----:B--2---:R-:W-:Y:S05]  /*b390*/  @!P0 NANOSLEEP.SYNCS 0x989680 ;  /* 0x009896800000895d */ /* 0x004fea0003900000 */
[----:B------:R-:W2:Y:S02]  /*b3a0*/  @!P0 SYNCS.PHASECHK.TRANS64 P0, [R0+URZ], R3 ;  /* 0x00000003000085a7 */ /* 0x000ea400080010ff */
[----:B--2---:R-:W-:Y:S05]  /*b3b0*/  @!P0 BRA `(.L_x_119) ;  /* 0xfffffffc00f08947 */ /* 0x004fea000383ffff */
[----:B------:R-:W-:Y:S05]  /*b3c0*/  BRA `(.L_x_120) ;  /* 0xffffff70007c7947 */ /* 0x000fea000383ffff */
.L_x_38:
[----:B------:R-:W-:-:S07]  /*b3d0*/  MOV R0, UR5 ;  /* 0x0000000500007c02 */ /* 0x000fce0008000f00 */
.L_x_121:
[----:B-1----:R1:W2:Y:S02]  /*b3e0*/  SYNCS.PHASECHK.TRANS64.TRYWAIT P0, [R0+URZ], R3 ;  /* 0x00000003000075a7 */ /* 0x0022a400080011ff */
[----:B--2---:R-:W-:Y:S05]  /*b3f0*/  @!P0 NANOSLEEP.SYNCS 0x989680 ;  /* 0x009896800000895d */ /* 0x004fea0003900000 */
[----:B------:R-:W2:Y:S02]  /*b400*/  @!P0 SYNCS.PHASECHK.TRANS64 P0, [R0+URZ], R3 ;  /* 0x00000003000085a7 */ /* 0x000ea400080010ff */
[----:B--2---:R-:W-:Y:S05]  /*b410*/  @!P0 BRA `(.L_x_121) ;  /* 0xfffffffc00f08947 */ /* 0x004fea000383ffff */
[----:B------:R-:W-:Y:S05]  /*b420*/  BRA `(.L_x_122) ;  /* 0xffffff7000887947 */ /* 0x000fea000383ffff */
.L_x_39:
[----:B------:R-:W-:-:S07]  /*b430*/  MOV R0, UR5 ;  /* 0x0000000500007c02 */ /* 0x000fce0008000f00 */
.L_x_123:
[----:B-1----:R1:W2:Y:S02]  /*b440*/  SYNCS.PHASECHK.TRANS64.TRYWAIT P0, [R0+URZ], R3 ;  /* 0x00000003000075a7 */ /* 0x0022a400080011ff */
[----:B--2---:R-:W-:Y:S05]  /*b450*/  @!P0 NANOSLEEP.SYNCS 0x989680 ;  /* 0x009896800000895d */ /* 0x004fea0003900000 */
[----:B------:R-:W2:Y:S02]  /*b460*/  @!P0 SYNCS.PHASECHK.TRANS64 P0, [R0+URZ], R3 ;  /* 0x00000003000085a7 */ /* 0x000ea400080010ff */
[----:B--2---:R-:W-:Y:S05]  /*b470*/  @!P0 BRA `(.L_x_123) ;  /* 0xfffffffc00f08947 */ /* 0x004fea000383ffff */
[----:B------:R-:W-:Y:S05]  /*b480*/  BRA `(.L_x_124) ;  /* 0xffffff7000947947 */ /* 0x000fea000383ffff */
.L_x_40:
[----:B------:R-:W-:-:S07]  /*b490*/  MOV R0, UR5 ;  /* 0x0000000500007c02 */ /* 0x000fce0008000f00 */
.L_x_125:
[----:B-1----:R1:W2:Y:S02]  /*b4a0*/  SYNCS.PHASECHK.TRANS64.TRYWAIT P0, [R0+URZ], R3 ;  /* 0x00000003000075a7 */ /* 0x0022a400080011ff */
[----:B--2---:R-:W-:Y:S05]  /*b4b0*/  @!P0 NANOSLEEP.SYNCS 0x989680 ;  /* 0x009896800000895d */ /* 0x004fea0003900000 */
[----:B------:R-:W2:Y:S02]  /*b4c0*/  @!P0 SYNCS.PHASECHK.TRANS64 P0, [R0+URZ], R3 ;  /* 0x00000003000085a7 */ /* 0x000ea400080010ff */
[----:B--2---:R-:W-:Y:S05]  /*b4d0*/  @!P0 BRA `(.L_x_125) ;  /* 0xfffffffc00f08947 */ /* 0x004fea000383ffff */
[----:B------:R-:W-:Y:S05]  /*b4e0*/  BRA `(.L_x_126) ;  /* 0xffffff7000a07947 */ /* 0x000fea000383ffff */
.L_x_41:
[----:B------:R-:W-:-:S07]  /*b4f0*/  MOV R0, UR5 ;  /* 0x0000000500007c02 */ /* 0x000fce0008000f00 */
.L_x_127:
[----:B-1----:R1:W2:Y:S02]  /*b500*/  SYNCS.PHASECHK.TRANS64.TRYWAIT P0, [R0+URZ], R3 ;  /* 0x00000003000075a7 */ /* 0x0022a400080011ff */
[----:B--2---:R-:W-:Y:S05]  /*b510*/  @!P0 NANOSLEEP.SYNCS 0x989680 ;  /* 0x009896800000895d */ /* 0x004fea0003900000 */
[----:B------:R-:W2:Y:S02]  /*b520*/  @!P0 SYNCS.PHASECHK.TRANS64 P0, [R0+URZ], R3 ;  /* 0x00000003000085a7 */ /* 0x000ea400080010ff */
[----:B--2---:R-:W-:Y:S05]  /*b530*/  @!P0 BRA `(.L_x_127) ;  /* 0xfffffffc00f08947 */ /* 0x004fea000383ffff */
[----:B------:R-:W-:Y:S05]  /*b540*/  BRA `(.L_x_128) ;  /* 0xffffff7000ac7947 */ /* 0x000fea000383ffff */
.L_x_42:
[----:B------:R-:W-:-:S07]  /*b550*/  MOV R0, UR5 ;  /* 0x0000000500007c02 */ /* 0x000fce0008000f00 */
.L_x_129:
[----:B-1----:R1:W2:Y:S02]  /*b560*/  SYNCS.PHASECHK.TRANS64.TRYWAIT P0, [R0+URZ], R3 ;  /* 0x00000003000075a7 */ /* 0x0022a400080011ff */
[----:B--2---:R-:W-:Y:S05]  /*b570*/  @!P0 NANOSLEEP.SYNCS 0x989680 ;  /* 0x009896800000895d */ /* 0x004fea0003900000 */
[----:B------:R-:W2:Y:S02]  /*b580*/  @!P0 SYNCS.PHASECHK.TRANS64 P0, [R0+URZ], R3 ;  /* 0x00000003000085a7 */ /* 0x000ea400080010ff */
[----:B--2---:R-:W-:Y:S05]  /*b590*/  @!P0 BRA `(.L_x_129) ;  /* 0xfffffffc00f08947 */ /* 0x004fea000383ffff */
[----:B------:R-:W-:Y:S05]  /*b5a0*/  BRA `(.L_x_130) ;  /* 0xffffff7000b87947 */ /* 0x000fea000383ffff */
.L_x_43:
[----:B------:R-:W-:-:S07]  /*b5b0*/  MOV R0, UR5 ;  /* 0x0000000500007c02 */ /* 0x000fce0008000f00 */
.L_x_131:
[----:B-1----:R1:W2:Y:S02]  /*b5c0*/  SYNCS.PHASECHK.TRANS64.TRYWAIT P0, [R0+URZ], R3 ;  /* 0x00000003000075a7 */ /* 0x0022a400080011ff */
[----:B--2---:R-:W-:Y:S05]  /*b5d0*/  @!P0 NANOSLEEP.SYNCS 0x989680 ;  /* 0x009896800000895d */ /* 0x004fea0003900000 */
[----:B------:R-:W2:Y:S02]  /*b5e0*/  @!P0 SYNCS.PHASECHK.TRANS64 P0, [R0+URZ], R3 ;  /* 0x00000003000085a7 */ /* 0x000ea400080010ff */
[----:B--2---:R-:W-:Y:S05]  /*b5f0*/  @!P0 BRA `(.L_x_131) ;  /* 0xfffffffc00f08947 */ /* 0x004fea000383ffff */
[----:B------:R-:W-:Y:S05]  /*b600*/  BRA `(.L_x_132) ;  /* 0xffffff7000c47947 */ /* 0x000fea000383ffff */
.L_x_44:
[----:B------:R-:W-:-:S07]  /*b610*/  MOV R0, UR5 ;  /* 0x0000000500007c02 */ /* 0x000fce0008000f00 */
.L_x_133:
[----:B-1----:R1:W2:Y:S02]  /*b620*/  SYNCS.PHASECHK.TRANS64.TRYWAIT P0, [R0+URZ], R3 ;  /* 0x00000003000075a7 */ /* 0x0022a400080011ff */
[----:B--2---:R-:W-:Y:S05]  /*b630*/  @!P0 NANOSLEEP.SYNCS 0x989680 ;  /* 0x009896800000895d */ /* 0x004fea0003900000 */
[----:B------:R-:W2:Y:S02]  /*b640*/  @!P0 SYNCS.PHASECHK.TRANS64 P0, [R0+URZ], R3 ;  /* 0x00000003000085a7 */ /* 0x000ea400080010ff */
[----:B--2---:R-:W-:Y:S05]  /*b650*/  @!P0 BRA `(.L_x_133) ;  /* 0xfffffffc00f08947 */ /* 0x004fea000383ffff */
[----:B------:R-:W-:Y:S05]  /*b660*/  BRA `(.L_x_134) ;  /* 0xffffff7000d07947 */ /* 0x000fea000383ffff */
.L_x_45:
[----:B------:R-:W-:-:S07]  /*b670*/  MOV R0, UR5 ;  /* 0x0000000500007c02 */ /* 0x000fce0008000f00 */
.L_x_135:
[----:B-1----:R1:W2:Y:S02]  /*b680*/  SYNCS.PHASECHK.TRANS64.TRYWAIT P0, [R0+URZ], R3 ;  /* 0x00000003000075a7 */ /* 0x0022a400080011ff */
[----:B--2---:R-:W-:Y:S05]  /*b690*/  @!P0 NANOSLEEP.SYNCS 0x989680 ;  /* 0x009896800000895d */ /* 0x004fea0003900000 */
[----:B------:R-:W2:Y:S02]  /*b6a0*/  @!P0 SYNCS.PHASECHK.TRANS64 P0, [R0+URZ], R3 ;  /* 0x00000003000085a7 */ /* 0x000ea400080010ff */
[----:B--2---:R-:W-:Y:S05]  /*b6b0*/  @!P0 BRA `(.L_x_135) ;  /* 0xfffffffc00f08947 */ /* 0x004fea000383ffff */
[----:B------:R-:W-:Y:S05]  /*b6c0*/  BRA `(.L_x_136) ;  /* 0xffffff7000dc7947 */ /* 0x000fea000383ffff */
.L_x_46:
[----:B------:R-:W-:-:S07]  /*b6d0*/  MOV R0, UR5 ;  /* 0x0000000500007c02 */ /* 0x000fce0008000f00 */
.L_x_137:
[----:B-1----:R1:W2:Y:S02]  /*b6e0*/  SYNCS.PHASECHK.TRANS64.TRYWAIT P0, [R0+URZ], R3 ;  /* 0x00000003000075a7 */ /* 0x0022a400080011ff */
[----:B--2---:R-:W-:Y:S05]  /*b6f0*/  @!P0 NANOSLEEP.SYNCS 0x989680 ;  /* 0x009896800000895d */ /* 0x004fea0003900000 */
[----:B------:R-:W2:Y:S02]  /*b700*/  @!P0 SYNCS.PHASECHK.TRANS64 P0, [R0+URZ], R3 ;  /* 0x00000003000085a7 */ /* 0x000ea400080010ff */
[----:B--2---:R-:W-:Y:S05]  /*b710*/  @!P0 BRA `(.L_x_137) ;  /* 0xfffffffc00f08947 */ /* 0x004fea000383ffff */
[----:B------:R-:W-:Y:S05]  /*b720*/  BRA `(.L_x_138) ;  /* 0xffffff7000e87947 */ /* 0x000fea000383ffff */
.L_x_47:
[----:B------:R-:W-:-:S07]  /*b730*/  MOV R0, UR5 ;  /* 0x0000000500007c02 */ /* 0x000fce0008000f00 */
.L_x_139:
[----:B-1----:R1:W2:Y:S02]  /*b740*/  SYNCS.PHASECHK.TRANS64.TRYWAIT P0, [R0+URZ], R3 ;  /* 0x00000003000075a7 */ /* 0x0022a400080011ff */
[----:B--2---:R-:W-:Y:S05]  /*b750*/  @!P0 NANOSLEEP.SYNCS 0x989680 ;  /* 0x009896800000895d */ /* 0x004fea0003900000 */
[----:B------:R-:W2:Y:S02]  /*b760*/  @!P0 SYNCS.PHASECHK.TRANS64 P0, [R0+URZ], R3 ;  /* 0x00000003000085a7 */ /* 0x000ea400080010ff */
[----:B--2---:R-:W-:Y:S05]  /*b770*/  @!P0 BRA `(.L_x_139) ;  /* 0xfffffffc00f08947 */ /* 0x004fea000383ffff */
[----:B------:R-:W-:Y:S05]  /*b780*/  BRA `(.L_x_140) ;  /* 0xffffff7000f47947 */ /* 0x000fea000383ffff */
.L_x_48:
[----:B------:R-:W-:-:S07]  /*b790*/  MOV R0, UR5 ;  /* 0x0000000500007c02 */ /* 0x000fce0008000f00 */
.L_x_141:
[----:B-1----:R1:W2:Y:S02]  /*b7a0*/  SYNCS.PHASECHK.TRANS64.TRYWAIT P0, [R0+URZ], R3 ;  /* 0x00000003000075a7 */ /* 0x0022a400080011ff */
[----:B--2---:R-:W-:Y:S05]  /*b7b0*/  @!P0 NANOSLEEP.SYNCS 0x989680 ;  /* 0x009896800000895d */ /* 0x004fea0003900000 */
[----:B------:R-:W2:Y:S02]  /*b7c0*/  @!P0 SYNCS.PHASECHK.TRANS64 P0, [R0+URZ], R3 ;  /* 0x00000003000085a7 */ /* 0x000ea400080010ff */
[----:B--2---:R-:W-:Y:S05]  /*b7d0*/  @!P0 BRA `(.L_x_141) ;  /* 0xfffffffc00f08947 */ /* 0x004fea000383ffff */
[----:B------:R-:W-:Y:S05]  /*b7e0*/  BRA `(.L_x_142) ;  /* 0xffffff7400007947 */ /* 0x000fea000383ffff */
.L_x_49:
[----:B------:R-:W-:-:S07]  /*b7f0*/  MOV R0, UR5 ;  /* 0x0000000500007c02 */ /* 0x000fce0008000f00 */
.L_x_143:
[----:B-1----:R1:W2:Y:S02]  /*b800*/  SYNCS.PHASECHK.TRANS64.TRYWAIT P0, [R0+URZ], R3 ;  /* 0x00000003000075a7 */ /* 0x0022a400080011ff */
[----:B--2---:R-:W-:Y:S05]  /*b810*/  @!P0 NANOSLEEP.SYNCS 0x989680 ;  /* 0x009896800000895d */ /* 0x004fea0003900000 */
[----:B------:R-:W2:Y:S02]  /*b820*/  @!P0 SYNCS.PHASECHK.TRANS64 P0, [R0+URZ], R3 ;  /* 0x00000003000085a7 */ /* 0x000ea400080010ff */
[----:B--2---:R-:W-:Y:S05]  /*b830*/  @!P0 BRA `(.L_x_143) ;  /* 0xfffffffc00f08947 */ /* 0x004fea000383ffff */
[----:B------:R-:W-:Y:S05]  /*b840*/  BRA `(.L_x_144) ;  /* 0xffffff74000c7947 */ /* 0x000fea000383ffff */
.L_x_50:
[----:B------:R-:W-:-:S07]  /*b850*/  MOV R0, UR5 ;  /* 0x0000000500007c02 */ /* 0x000fce0008000f00 */
.L_x_145:
[----:B-1----:R1:W2:Y:S02]  /*b860*/  SYNCS.PHASECHK.TRANS64.TRYWAIT P0, [R0+URZ], R3 ;  /* 0x00000003000075a7 */ /* 0x0022a400080011ff */
[----:B--2---:R-:W-:Y:S05]  /*b870*/  @!P0 NANOSLEEP.SYNCS 0x989680 ;  /* 0x009896800000895d */ /* 0x004fea0003900000 */
[----:B------:R-:W2:Y:S02]  /*b880*/  @!P0 SYNCS.PHASECHK.TRANS64 P0, [R0+URZ], R3 ;  /* 0x00000003000085a7 */ /* 0x000ea400080010ff */
[----:B--2---:R-:W-:Y:S05]  /*b890*/  @!P0 BRA `(.L_x_145) ;  /* 0xfffffffc00f08947 */ /* 0x004fea000383ffff */
[----:B------:R-:W-:Y:S05]  /*b8a0*/  BRA `(.L_x_146) ;  /* 0xffffff7400187947 */ /* 0x000fea000383ffff */
.L_x_51:
[----:B------:R-:W-:-:S07]  /*b8b0*/  MOV R0, UR5 ;  /* 0x0000000500007c02 */ /* 0x000fce0008000f00 */
.L_x_147:
[----:B-1----:R1:W2:Y:S02]  /*b8c0*/  SYNCS.PHASECHK.TRANS64.TRYWAIT P0, [R0+URZ], R3 ;  /* 0x00000003000075a7 */ /* 0x0022a400080011ff */
[----:B--2---:R-:W-:Y:S05]  /*b8d0*/  @!P0 NANOSLEEP.SYNCS 0x989680 ;  /* 0x009896800000895d */ /* 0x004fea0003900000 */
[----:B------:R-:W2:Y:S02]  /*b8e0*/  @!P0 SYNCS.PHASECHK.TRANS64 P0, [R0+URZ], R3 ;  /* 0x00000003000085a7 */ /* 0x000ea400080010ff */
[----:B--2---:R-:W-:Y:S05]  /*b8f0*/  @!P0 BRA `(.L_x_147) ;  /* 0xfffffffc00f08947 */ /* 0x004fea000383ffff */
[----:B------:R-:W-:Y:S05]  /*b900*/  BRA `(.L_x_148) ;  /* 0xffffff7400247947 */ /* 0x000fea000383ffff */
.L_x_52:
[----:B------:R-:W-:-:S07]  /*b910*/  MOV R0, UR5 ;  /* 0x0000000500007c02 */ /* 0x000fce0008000f00 */
.L_x_149:
[----:B-1----:R1:W2:Y:S02]  /*b920*/  SYNCS.PHASECHK.TRANS64.TRYWAIT P0, [R0+URZ], R3 ;  /* 0x00000003000075a7 */ /* 0x0022a400080011ff */
[----:B--2---:R-:W-:Y:S05]  /*b930*/  @!P0 NANOSLEEP.SYNCS 0x989680 ;  /* 0x009896800000895d */ /* 0x004fea0003900000 */
[----:B------:R-:W2:Y:S02]  /*b940*/  @!P0 SYNCS.PHASECHK.TRANS64 P0, [R0+URZ], R3 ;  /* 0x00000003000085a7 */ /* 0x000ea400080010ff */
[----:B--2---:R-:W-:Y:S05]  /*b950*/  @!P0 BRA `(.L_x_149) ;  /* 0xfffffffc00f08947 */ /* 0x004fea000383ffff */
[----:B------:R-:W-:Y:S05]  /*b960*/  BRA `(.L_x_150) ;  /* 0xffffff7400307947 */ /* 0x000fea000383ffff */
.L_x_53:
[----:B------:R-:W-:-:S07]  /*b970*/  MOV R0, UR5 ;  /* 0x0000000500007c02 */ /* 0x000fce0008000f00 */
.L_x_151:
[----:B-1----:R1:W2:Y:S02]  /*b980*/  SYNCS.PHASECHK.TRANS64.TRYWAIT P0, [R0+URZ], R3 ;  /* 0x00000003000075a7 */ /* 0x0022a400080011ff */
[----:B--2---:R-:W-:Y:S05]  /*b990*/  @!P0 NANOSLEEP.SYNCS 0x989680 ;  /* 0x009896800000895d */ /* 0x004fea0003900000 */
[----:B------:R-:W2:Y:S02]  /*b9a0*/  @!P0 SYNCS.PHASECHK.TRANS64 P0, [R0+URZ], R3 ;  /* 0x00000003000085a7 */ /* 0x000ea400080010ff */
[----:B--2---:R-:W-:Y:S05]  /*b9b0*/  @!P0 BRA `(.L_x_151) ;  /* 0xfffffffc00f08947 */ /* 0x004fea000383ffff */
[----:B------:R-:W-:Y:S05]  /*b9c0*/  BRA `(.L_x_152) ;  /* 0xffffff74003c7947 */ /* 0x000fea000383ffff */
.L_x_54:
[----:B------:R-:W-:-:S07]  /*b9d0*/  MOV R0, UR5 ;  /* 0x0000000500007c02 */ /* 0x000fce0008000f00 */
.L_x_153:
[----:B-1----:R1:W2:Y:S02]  /*b9e0*/  SYNCS.PHASECHK.TRANS64.TRYWAIT P0, [R0+URZ], R3 ;  /* 0x00000003000075a7 */ /* 0x0022a400080011ff */
[----:B--2---:R-:W-:Y:S05]  /*b9f0*/  @!P0 NANOSLEEP.SYNCS 0x989680 ;  /* 0x009896800000895d */ /* 0x004fea0003900000 */
[----:B------:R-:W2:Y:S02]  /*ba00*/  @!P0 SYNCS.PHASECHK.TRANS64 P0, [R0+URZ], R3 ;  /* 0x00000003000085a7 */ /* 0x000ea400080010ff */
[----:B--2---:R-:W-:Y:S05]  /*ba10*/  @!P0 BRA `(.L_x_153) ;  /* 0xfffffffc00f08947 */ /* 0x004fea000383ffff */
[----:B------:R-:W-:Y:S05]  /*ba20*/  BRA `(.L_x_154) ;  /* 0xffffff7400487947 */ /* 0x000fea000383ffff */
.L_x_57:
[----:B--2---:R2:W3:Y:S02]  /*ba30*/  SYNCS.PHASECHK.TRANS64.TRYWAIT P0, [R2+URZ+0x190], R5 ;  /* 0x00019005020075a7 */ /* 0x0044e400080011ff */
[----:B---3--:R-:W-:Y:S05]  /*ba40*/  @!P0 NANOSLEEP.SYNCS 0x989680 ;  /* 0x009896800000895d */ /* 0x008fea0003900000 */
[----:B------:R-:W3:Y:S02]  /*ba50*/  @!P0 SYNCS.PHASECHK.TRANS64 P0, [R2+URZ+0x190], R5 ;  /* 0x00019005020085a7 */ /* 0x000ee400080010ff */
[----:B---3--:R-:W-:Y:S05]  /*ba60*/  @!P0 BRA `(.L_x_57) ;  /* 0xfffffffc00f08947 */ /* 0x008fea000383ffff */
[----:B------:R-:W-:Y:S05]  /*ba70*/  BRA `(.L_x_155) ;  /* 0xffffff7400a47947 */ /* 0x000fea000383ffff */
.L_x_58:
[----:B------:R-:W-:-:S07]  /*ba80*/  MOV R2, UR5 ;  /* 0x0000000500027c02 */ /* 0x000fce0008000f00 */
.L_x_156:
[----:B--2---:R2:W3:Y:S02]  /*ba90*/  SYNCS.PHASECHK.TRANS64.TRYWAIT P0, [R2+URZ+0x160], R5 ;  /* 0x00016005020075a7 */ /* 0x0044e400080011ff */
[----:B---3--:R-:W-:Y:S05]  /*baa0*/  @!P0 NANOSLEEP.SYNCS 0x989680 ;  /* 0x009896800000895d */ /* 0x008fea0003900000 */
[----:B------:R-:W3:Y:S02]  /*bab0*/  @!P0 SYNCS.PHASECHK.TRANS64 P0, [R2+URZ+0x160], R5 ;  /* 0x00016005020085a7 */ /* 0x000ee400080010ff */
[----:B---3--:R-:W-:Y:S05]  /*bac0*/  @!P0 BRA `(.L_x_156) ;  /* 0xfffffffc00f08947 */ /* 0x008fea000383ffff */
[----:B------:R-:W-:Y:S05]  /*bad0*/  BRA `(.L_x_157) ;  /* 0xffffff7400b47947 */ /* 0x000fea000383ffff */
.L_x_59:
[----:B--2---:R2:W3:Y:S02]  /*bae0*/  SYNCS.PHASECHK.TRANS64.TRYWAIT P1, [R2+URZ+0x150], R5 ;  /* 0x00015005020075a7 */ /* 0x0044e400080211ff */
[----:B---3--:R-:W-:Y:S05]  /*baf0*/  @!P1 NANOSLEEP.SYNCS 0x989680 ;  /* 0x009896800000995d */ /* 0x008fea0003900000 */
[----:B------:R-:W3:Y:S02]  /*bb00*/  @!P1 SYNCS.PHASECHK.TRANS64 P1, [R2+URZ+0x150], R5 ;  /* 0x00015005020095a7 */ /* 0x000ee400080210ff */
[----:B---3--:R-:W-:Y:S05]  /*bb10*/  @!P1 BRA `(.L_x_59) ;  /* 0xfffffffc00f09947 */ /* 0x008fea000383ffff */
[----:B------:R-:W-:Y:S05]  /*bb20*/  BRA `(.L_x_158) ;  /* 0xffffff7400e47947 */ /* 0x000fea000383ffff */
.L_x_62:
[----:B------:R-:W-:-:S07]  /*bb30*/  MOV R0, UR5 ;  /* 0x0000000500007c02 */ /* 0x000fce0008000f00 */
.L_x_159:
[----:B--2---:R2:W3:Y:S02]  /*bb40*/  SYNCS.PHASECHK.TRANS64.TRYWAIT P0, [R0+URZ+0x160], R3 ;  /* 0x00016003000075a7 */ /* 0x0044e400080011ff */
[----:B---3--:R-:W-:Y:S05]  /*bb50*/  @!P0 NANOSLEEP.SYNCS 0x989680 ;  /* 0x009896800000895d */ /* 0x008fea0003900000 */
[----:B------:R-:W3:Y:S02]  /*bb60*/  @!P0 SYNCS.PHASECHK.TRANS64 P0, [R0+URZ+0x160], R3 ;  /* 0x00016003000085a7 */ /* 0x000ee400080010ff */
[----:B---3--:R-:W-:Y:S05]  /*bb70*/  @!P0 BRA `(.L_x_159) ;  /* 0xfffffffc00f08947 */ /* 0x008fea000383ffff */
[----:B------:R-:W-:Y:S05]  /*bb80*/  BRA `(.L_x_61) ;  /* 0xffffff7800387947 */ /* 0x000fea000383ffff */
.L_x_69:
[----:B--2---:R2:W3:Y:S02]  /*bb90*/  SYNCS.PHASECHK.TRANS64.TRYWAIT P1, [R0+URZ+0x150], R5 ;  /* 0x00015005000075a7 */ /* 0x0044e400080211ff */
[----:B---3--:R-:W-:Y:S05]  /*bba0*/  @!P1 NANOSLEEP.SYNCS 0x989680 ;  /* 0x009896800000995d */ /* 0x008fea0003900000 */
[----:B------:R-:W3:Y:S02]  /*bbb0*/  @!P1 SYNCS.PHASECHK.TRANS64 P1, [R0+URZ+0x150], R5 ;  /* 0x00015005000095a7 */ /* 0x000ee400080210ff */
[----:B---3--:R-:W-:Y:S05]  /*bbc0*/  @!P1 BRA `(.L_x_69) ;  /* 0xfffffffc00f09947 */ /* 0x008fea000383ffff */
[----:B------:R-:W-:Y:S05]  /*bbd0*/  BRA `(.L_x_160) ;  /* 0xffffff7c00907947 */ /* 0x000fea000383ffff */
.L_x_70:
[----:B------:R-:W-:-:S07]  /*bbe0*/  MOV R3, UR14 ;  /* 0x0000000e00037c02 */ /* 0x000fce0008000f00 */
.L_x_161:
[----:B--2---:R2:W3:Y:S02]  /*bbf0*/  SYNCS.PHASECHK.TRANS64.TRYWAIT P0, [R3+URZ+0x180], R0 ;  /* 0x00018000030075a7 */ /* 0x0044e400080011ff */
[----:B---3--:R-:W-:Y:S05]  /*bc00*/  @!P0 NANOSLEEP.SYNCS 0x989680 ;  /* 0x009896800000895d */ /* 0x008fea0003900000 */
[----:B------:R-:W3:Y:S02]  /*bc10*/  @!P0 SYNCS.PHASECHK.TRANS64 P0, [R3+URZ+0x180], R0 ;  /* 0x00018000030085a7 */ /* 0x000ee400080010ff */
[----:B---3--:R-:W-:Y:S05]  /*bc20*/  @!P0 BRA `(.L_x_161) ;  /* 0xfffffffc00f08947 */ /* 0x008fea000383ffff */
[----:B------:R-:W-:Y:S05]  /*bc30*/  BRA `(.L_x_162) ;  /* 0xffffff7c00c07947 */ /* 0x000fea000383ffff */
.L_x_73:
[----:B------:R-:W-:Y:S07]  /*bc40*/  MOV R0, UR7 ;  /* 0x0000000700007c02 */ /* 0x000fee0008000f00 */
.L_x_163:
[----:B-1----:R1:W2:Y:S02]  /*bc50*/  SYNCS.PHASECHK.TRANS64.TRYWAIT P0, [R0+URZ], R3 ;  /* 0x00000003000075a7 */ /* 0x0022a400080011ff */
[----:B--2---:R-:W-:Y:S05]  /*bc60*/  @!P0 NANOSLEEP.SYNCS 0x989680 ;  /* 0x009896800000895d */ /* 0x004fea0003900000 */
[----:B------:R-:W2:Y:S02]  /*bc70*/  @!P0 SYNCS.PHASECHK.TRANS64 P0, [R0+URZ], R3 ;  /* 0x00000003000085a7 */ /* 0x000ea400080010ff */
[----:B--2---:R-:W-:Y:S05]  /*bc80*/  @!P0 BRA `(.L_x_163) ;  /* 0xfffffffc00f08947 */ /* 0x004fea000383ffff */
[----:B------:R-:W-:Y:S05]  /*bc90*/  BRA `(.L_x_72) ;  /* 0xffffff7c00e07947 */ /* 0x000fea000383ffff */
.L_x_76:
[----:B------:R-:W-:-:S07]  /*bca0*/  MOV R0, UR5 ;  /* 0x0000000500007c02 */ /* 0x000fce0008000f00 */
.L_x_164:
[----:B---3--:R3:W4:Y:S02]  /*bcb0*/  SYNCS.PHASECHK.TRANS64.TRYWAIT P0, [R0+URZ], R3 ;  /* 0x00000003000075a7 */ /* 0x00872400080011ff */
[----:B----4-:R-:W-:Y:S05]  /*bcc0*/  @!P0 NANOSLEEP.SYNCS 0x989680 ;  /* 0x009896800000895d */ /* 0x010fea0003900000 */
[----:B------:R-:W4:Y:S02]  /*bcd0*/  @!P0 SYNCS.PHASECHK.TRANS64 P0, [R0+URZ], R3 ;  /* 0x00000003000085a7 */ /* 0x000f2400080010ff */
[----:B----4-:R-:W-:Y:S05]  /*bce0*/  @!P0 BRA `(.L_x_164) ;  /* 0xfffffffc00f08947 */ /* 0x010fea000383ffff */
[----:B------:R-:W-:Y:S05]  /*bcf0*/  BRA `(.L_x_165) ;  /* 0xffffff8000847947 */ /* 0x000fea000383ffff */
.L_x_77:
[----:B------:R-:W-:-:S07]  /*bd00*/  MOV R0, UR6 ;  /* 0x0000000600007c02 */ /* 0x000fce0008000f00 */
.L_x_166:
[----:B---3--:R3:W4:Y:S02]  /*bd10*/  SYNCS.PHASECHK.TRANS64.TRYWAIT P0, [R0+URZ], R3 ;  /* 0x00000003000075a7 */ /* 0x00872400080011ff */
[----:B----4-:R-:W-:Y:S05]  /*bd20*/  @!P0 NANOSLEEP.SYNCS 0x989680 ;  /* 0x009896800000895d */ /* 0x010fea0003900000 */
[----:B------:R-:W4:Y:S02]  /*bd30*/  @!P0 SYNCS.PHASECHK.TRANS64 P0, [R0+URZ], R3 ;  /* 0x00000003000085a7 */ /* 0x000f2400080010ff */
[----:B----4-:R-:W-:Y:S05]  /*bd40*/  @!P0 BRA `(.L_x_166) ;  /* 0xfffffffc00f08947 */ /* 0x010fea000383ffff */
[----:B------:R-:W-:Y:S05]  /*bd50*/  BRA `(.L_x_167) ;  /* 0xffffff8000907947 */ /* 0x000fea000383ffff */
.L_x_82:
[----:B---3--:R3:W4:Y:S02]  /*bd60*/  SYNCS.PHASECHK.TRANS64.TRYWAIT P0, [R3+URZ+0x150], R0 ;  /* 0x00015000030075a7 */ /* 0x00872400080011ff */
[----:B----4-:R-:W-:Y:S05]  /*bd70*/  @!P0 NANOSLEEP.SYNCS 0x989680 ;  /* 0x009896800000895d */ /* 0x010fea0003900000 */
[----:B------:R-:W4:Y:S02]  /*bd80*/  @!P0 SYNCS.PHASECHK.TRANS64 P0, [R3+URZ+0x150], R0 ;  /* 0x00015000030085a7 */ /* 0x000f2400080010ff */
[----:B----4-:R-:W-:Y:S05]  /*bd90*/  @!P0 BRA `(.L_x_82) ;  /* 0xfffffffc00f08947 */ /* 0x010fea000383ffff */
[----:B------:R-:W-:Y:S05]  /*bda0*/  BRA `(.L_x_168) ;  /* 0xffffff8400ac7947 */ /* 0x000fea000383ffff */
.L_x_85:
[----:B------:R-:W-:Y:S07]  /*bdb0*/  MOV R0, UR31 ;  /* 0x0000001f00007c02 */ /* 0x000fee0008000f00 */
.L_x_169:
[----:B---3--:R3:W4:Y:S02]  /*bdc0*/  SYNCS.PHASECHK.TRANS64.TRYWAIT P1, [R0+URZ+0x148], R3 ;  /* 0x00014803000075a7 */ /* 0x00872400080211ff */
[----:B----4-:R-:W-:Y:S05]  /*bdd0*/  @!P1 NANOSLEEP.SYNCS 0x989680 ;  /* 0x009896800000995d */ /* 0x010fea0003900000 */
[----:B------:R-:W4:Y:S02]  /*bde0*/  @!P1 SYNCS.PHASECHK.TRANS64 P1, [R0+URZ+0x148], R3 ;  /* 0x00014803000095a7 */ /* 0x000f2400080210ff */
[----:B----4-:R-:W-:Y:S05]  /*bdf0*/  @!P1 BRA `(.L_x_169) ;  /* 0xfffffffc00f09947 */ /* 0x010fea000383ffff */
[----:B------:R-:W-:Y:S05]  /*be00*/  BRA `(.L_x_84) ;  /* 0xffffff8c000c7947 */ /* 0x000fea000383ffff */
.L_x_88:
[----:B------:R-:W-:Y:S07]  /*be10*/  MOV R3, UR31 ;  /* 0x0000001f00037c02 */ /* 0x000fee0008000f00 */
.L_x_170:
[----:B---3--:R3:W4:Y:S02]  /*be20*/  SYNCS.PHASECHK.TRANS64.TRYWAIT P0, [R3+URZ+0x138], R2 ;  /* 0x00013802030075a7 */ /* 0x00872400080011ff */
[----:B----4-:R-:W-:Y:S05]  /*be30*/  @!P0 NANOSLEEP.SYNCS 0x989680 ;  /* 0x009896800000895d */ /* 0x010fea0003900000 */
[----:B------:R-:W4:Y:S02]  /*be40*/  @!P0 SYNCS.PHASECHK.TRANS64 P0, [R3+URZ+0x138], R2 ;  /* 0x00013802030085a7 */ /* 0x000f2400080010ff */
[----:B----4-:R-:W-:Y:S05]  /*be50*/  @!P0 BRA `(.L_x_170) ;  /* 0xfffffffc00f08947 */ /* 0x010fea000383ffff */
[----:B------:R-:W-:Y:S05]  /*be60*/  BRA `(.L_x_171) ;  /* 0xffffff8c00707947 */ /* 0x000fea000383ffff */
.L_x_91:
[----:B------:R-:W-:Y:S07]  /*be70*/  MOV R0, UR4 ;  /* 0x0000000400007c02 */ /* 0x000fee0008000f00 */
.L_x_172:
[----:B-1----:R1:W2:Y:S02]  /*be80*/  SYNCS.PHASECHK.TRANS64.TRYWAIT P0, [R0+URZ+0x150], R3 ;  /* 0x00015003000075a7 */ /* 0x0022a400080011ff */
[----:B--2---:R-:W-:Y:S05]  /*be90*/  @!P0 NANOSLEEP.SYNCS 0x989680 ;  /* 0x009896800000895d */ /* 0x004fea0003900000 */
[----:B------:R-:W2:Y:S02]  /*bea0*/  @!P0 SYNCS.PHASECHK.TRANS64 P0, [R0+URZ+0x150], R3 ;  /* 0x00015003000085a7 */ /* 0x000ea400080010ff */
[----:B--2---:R-:W-:Y:S05]  /*beb0*/  @!P0 BRA `(.L_x_172) ;  /* 0xfffffffc00f08947 */ /* 0x004fea000383ffff */
[----:B------:R-:W-:Y:S05]  /*bec0*/  BRA `(.L_x_173) ;  /* 0xffffff9400447947 */ /* 0x000fea000383ffff */
.L_x_97:
[----:B------:R-:W-:Y:S11]  /*bed0*/  R2UR UR4, R10 ;  /* 0x000000000a0472ca */ /* 0x000ff600000e0000 */
[----:B------:R-:W-:Y:S02]  /*bee0*/  @!UPT UIADD3 URZ, UPT, UPT, URZ, URZ, URZ ;  /* 0x000000fffffff290 */ /* 0x000fe4000fffe0ff */
[----:B------:R-:W-:Y:S07]  /*bef0*/  MOV R3, UR4 ;  /* 0x0000000400037c02 */ /* 0x000fee0008000f00 */
.L_x_174:
[----:B-1----:R1:W2:Y:S02]  /*bf00*/  SYNCS.PHASECHK.TRANS64.TRYWAIT P1, [R3+URZ+0x130], R4 ;  /* 0x00013004030075a7 */ /* 0x0022a400080211ff */
[----:B--2---:R-:W-:Y:S05]  /*bf10*/  @!P1 NANOSLEEP.SYNCS 0x989680 ;  /* 0x009896800000995d */ /* 0x004fea0003900000 */
[----:B------:R-:W2:Y:S02]  /*bf20*/  @!P1 SYNCS.PHASECHK.TRANS64 P1, [R3+URZ+0x130], R4 ;  /* 0x00013004030095a7 */ /* 0x000ea400080210ff */
[----:B--2---:R-:W-:Y:S05]  /*bf30*/  @!P1 BRA `(.L_x_174) ;  /* 0xfffffffc00f09947 */ /* 0x004fea000383ffff */
[----:B------:R-:W-:Y:S05]  /*bf40*/  BRA `(.L_x_96) ;  /* 0xffffffa0008c7947 */ /* 0x000fea000383ffff */
.L_x_99:
[----:B------:R-:W-:Y:S11]  /*bf50*/  R2UR UR4, R4 ;  /* 0x00000000040472ca */ /* 0x000ff600000e0000 */
[----:B------:R-:W-:Y:S02]  /*bf60*/  @!UPT UIADD3 URZ, UPT, UPT, URZ, URZ, URZ ;  /* 0x000000fffffff290 */ /* 0x000fe4000fffe0ff */
[----:B------:R-:W-:Y:S07]  /*bf70*/  MOV R3, UR4 ;  /* 0x0000000400037c02 */ /* 0x000fee0008000f00 */
.L_x_175:
[----:B--2---:R2:W3:Y:S02]  /*bf80*/  SYNCS.PHASECHK.TRANS64.TRYWAIT P1, [R3+URZ+0x170], R0 ;  /* 0x00017000030075a7 */ /* 0x0044e400080211ff */
[----:B---3--:R-:W-:Y:S05]  /*bf90*/  @!P1 NANOSLEEP.SYNCS 0x989680 ;  /* 0x009896800000995d */ /* 0x008fea0003900000 */
[----:B------:R-:W3:Y:S02]  /*bfa0*/  @!P1 SYNCS.PHASECHK.TRANS64 P1, [R3+URZ+0x170], R0 ;  /* 0x00017000030095a7 */ /* 0x000ee400080210ff */
[----:B---3--:R-:W-:Y:S05]  /*bfb0*/  @!P1 BRA `(.L_x_175) ;  /* 0xfffffffc00f09947 */ /* 0x008fea000383ffff */
[----:B------:R-:W-:Y:S05]  /*bfc0*/  BRA `(.L_x_98) ;  /* 0xffffffa4008c7947 */ /* 0x000fea000383ffff */
        .weak           $__internal_0_$__cuda_sm10x_tcgen05_guardrail_trap_col_being_dealloced_not_returned_by_alloc
        .type           $__internal_0_$__cuda_sm10x_tcgen05_guardrail_trap_col_being_dealloced_not_returned_by_alloc,@function
        .size           $__internal_0_$__cuda_sm10x_tcgen05_guardrail_trap_col_being_dealloced_not_returned_by_alloc,($__internal_1_$__cuda_sm10x_tcgen05_guardrail_trap_phase_invalid_during_alloc - $__internal_0_$__cuda_sm10x_tcgen05_guardrail_trap_col_being_dealloced_not_returned_by_alloc)
$__internal_0_$__cuda_sm10x_tcgen05_guardrail_trap_col_being_dealloced_not_returned_by_alloc:
[----:B------:R-:W-:Y:S05]  /*bfd0*/  BPT.TRAP 0x1 ;  /* 0x000000040000795c */ /* 0x000fea0000300000 */
[----:B------:R-:W-:-:S04]  /*bfe0*/  HFMA2 R3, -RZ, RZ, 0, 0 ;  /* 0x00000000ff037431 */ /* 0x000fc800000001ff */
[----:B------:R-:W-:Y:S05]  /*bff0*/  RET.REL.NODEC R2 `(_ZN7cutlass13device_kernelINS_4gemm6kernel13GemmUniversalIN4cute5tupleIJiiiiEEENS1_10collective13CollectiveMmaINS1_35MainloopSm100TmaUmmaWarpSpecializedILi19ELi2ELi2ENS5_IJNS4_1CILi1EEESB_SB_EEEEENS5_IJNSA_ILi128EEENSA_ILi176EEENSA_ILi32EEEEEENS_12float_e4m3_tENS5_IJlSB_lEEESI_SJ_NS4_8TiledMMAINS4_8MMA_AtomIJNS4_10MMA_TraitsINS4_19SM100_MMA_F8F6F4_SSEJSI_SI_fSE_SF_NS4_17integral_constantINS4_4UMMA5MajorELSQ_0EEESR_NSO_INSP_7ScaleInELSS_0EEEST_EEEEEENS4_6LayoutISC_NS5_IJNSA_ILi0EEESX_SX_EEEEENS5_IJNS4_10UnderscoreES10_S10_EEEEENS4_13SM90_TMA_LOADENS4_14ComposedLayoutINS4_7SwizzleILi1ELi4ELi3EEENS4_18smem_ptr_flag_bitsILi8EEENSW_INS5_IJNSA_ILi8EEESG_EEENS5_IJSG_SB_EEEEEEEvNS4_8identityES13_S1D_vS1E_EENS_8epilogue10collective18CollectiveEpilogueINS1G_23Sm100TmaWarpSpecializedILi1ELi1ELi176ELb0ELb0EEEJSH_NS5_IJNSW_ISE_SB_EENSW_ISF_SB_EEEEESI_SJ_SI_SJ_NS1G_6fusion15FusionCallbacksIS1K_NS1O_17LinearCombinationISI_fSI_fLNS_15FloatRoundStyleE2EEESH_S1N_JEEENS4_5SM1004TMEM4LOAD26SM100_TMEM_LOAD_32dp32b16xES13_NS14_INS15_ILi0ELi4ELi3EEES18_NSW_INS5_IJS19_NSA_ILi16EEEEEENS5_IJS1Z_SB_EEEEEEENS4_39AutoVectorizingCopyWithAssumedAlignmentILi128EEENS4_14SM90_TMA_STOREES23_S25_S25_EEEvvEEEEvNT_6ParamsE) ;  /* 0xffffff4002007950 */ /* 0x000fea0003c3ffff */
        .weak           $__internal_1_$__cuda_sm10x_tcgen05_guardrail_trap_phase_invalid_during_alloc
        .type           $__internal_1_$__cuda_sm10x_tcgen05_guardrail_trap_phase_invalid_during_alloc,@function
        .size           $__internal_1_$__cuda_sm10x_tcgen05_guardrail_trap_phase_invalid_during_alloc,($__internal_2_$__cuda_sm10x_tcgen05_guardrail_trap_unallocated_columns_being_dealloced - $__internal_1_$__cuda_sm10x_tcgen05_guardrail_trap_phase_invalid_during_alloc)
$__internal_1_$__cuda_sm10x_tcgen05_guardrail_trap_phase_invalid_during_alloc:
[----:B------:R-:W-:Y:S05]  /*c000*/  BPT.TRAP 0x1 ;  /* 0x000000040000795c */ /* 0x000fea0000300000 */
[----:B------:R-:W-:-:S04]  /*c010*/  MOV R3, 0x0 ;  /* 0x0000000000037802 */ /* 0x000fc80000000f00 */
[----:B------:R-:W-:Y:S05]  /*c020*/  RET.REL.NODEC R2 `(_ZN7cutlass13device_kernelINS_4gemm6kernel13GemmUniversalIN4cute5tupleIJiiiiEEENS1_10collective13CollectiveMmaINS1_35MainloopSm100TmaUmmaWarpSpecializedILi19ELi2ELi2ENS5_IJNS4_1CILi1EEESB_SB_EEEEENS5_IJNSA_ILi128EEENSA_ILi176EEENSA_ILi32EEEEEENS_12float_e4m3_tENS5_IJlSB_lEEESI_SJ_NS4_8TiledMMAINS4_8MMA_AtomIJNS4_10MMA_TraitsINS4_19SM100_MMA_F8F6F4_SSEJSI_SI_fSE_SF_NS4_17integral_constantINS4_4UMMA5MajorELSQ_0EEESR_NSO_INSP_7ScaleInELSS_0EEEST_EEEEEENS4_6LayoutISC_NS5_IJNSA_ILi0EEESX_SX_EEEEENS5_IJNS4_10UnderscoreES10_S10_EEEEENS4_13SM90_TMA_LOADENS4_14ComposedLayoutINS4_7SwizzleILi1ELi4ELi3EEENS4_18smem_ptr_flag_bitsILi8EEENSW_INS5_IJNSA_ILi8EEESG_EEENS5_IJSG_SB_EEEEEEEvNS4_8identityES13_S1D_vS1E_EENS_8epilogue10collective18CollectiveEpilogueINS1G_23Sm100TmaWarpSpecializedILi1ELi1ELi176ELb0ELb0EEEJSH_NS5_IJNSW_ISE_SB_EENSW_ISF_SB_EEEEESI_SJ_SI_SJ_NS1G_6fusion15FusionCallbacksIS1K_NS1O_17LinearCombinationISI_fSI_fLNS_15FloatRoundStyleE2EEESH_S1N_JEEENS4_5SM1004TMEM4LOAD26SM100_TMEM_LOAD_32dp32b16xES13_NS14_INS15_ILi0ELi4ELi3EEES18_NSW_INS5_IJS19_NSA_ILi16EEEEEENS5_IJS1Z_SB_EEEEEEENS4_39AutoVectorizingCopyWithAssumedAlignmentILi128EEENS4_14SM90_TMA_STOREES23_S25_S25_EEEvvEEEEvNT_6ParamsE) ;  /* 0xffffff3c02f47950 */ /* 0x000fea0003c3ffff */
        .weak           $__internal_2_$__cuda_sm10x_tcgen05_guardrail_trap_unallocated_columns_being_dealloced
        .type           $__internal_2_$__cuda_sm10x_tcgen05_guardrail_trap_unallocated_columns_being_dealloced,@function
        .size           $__internal_2_$__cuda_sm10x_tcgen05_guardrail_trap_unallocated_columns_being_dealloced,(.L_x_177 - $__internal_2_$__cuda_sm10x_tcgen05_guardrail_trap_unallocated_columns_being_dealloced)
$__internal_2_$__cuda_sm10x_tcgen05_guardrail_trap_unallocated_columns_being_dealloced:
[----:B------:R-:W-:Y:S05]  /*c030*/  BPT.TRAP 0x1 ;  /* 0x000000040000795c */ /* 0x000fea0000300000 */
[----:B------:R-:W-:-:S04]  /*c040*/  HFMA2 R3, -RZ, RZ, 0, 0 ;  /* 0x00000000ff037431 */ /* 0x000fc800000001ff */
[----:B------:R-:W-:Y:S05]  /*c050*/  RET.REL.NODEC R2 `(_ZN7cutlass13device_kernelINS_4gemm6kernel13GemmUniversalIN4cute5tupleIJiiiiEEENS1_10collective13CollectiveMmaINS1_35MainloopSm100TmaUmmaWarpSpecializedILi19ELi2ELi2ENS5_IJNS4_1CILi1EEESB_SB_EEEEENS5_IJNSA_ILi128EEENSA_ILi176EEENSA_ILi32EEEEEENS_12float_e4m3_tENS5_IJlSB_lEEESI_SJ_NS4_8TiledMMAINS4_8MMA_AtomIJNS4_10MMA_TraitsINS4_19SM100_MMA_F8F6F4_SSEJSI_SI_fSE_SF_NS4_17integral_constantINS4_4UMMA5MajorELSQ_0EEESR_NSO_INSP_7ScaleInELSS_0EEEST_EEEEEENS4_6LayoutISC_NS5_IJNSA_ILi0EEESX_SX_EEEEENS5_IJNS4_10UnderscoreES10_S10_EEEEENS4_13SM90_TMA_LOADENS4_14ComposedLayoutINS4_7SwizzleILi1ELi4ELi3EEENS4_18smem_ptr_flag_bitsILi8EEENSW_INS5_IJNSA_ILi8EEESG_EEENS5_IJSG_SB_EEEEEEEvNS4_8identityES13_S1D_vS1E_EENS_8epilogue10collective18CollectiveEpilogueINS1G_23Sm100TmaWarpSpecializedILi1ELi1ELi176ELb0ELb0EEEJSH_NS5_IJNSW_ISE_SB_EENSW_ISF_SB_EEEEESI_SJ_SI_SJ_NS1G_6fusion15FusionCallbacksIS1K_NS1O_17LinearCombinationISI_fSI_fLNS_15FloatRoundStyleE2EEESH_S1N_JEEENS4_5SM1004TMEM4LOAD26SM100_TMEM_LOAD_32dp32b16xES13_NS14_INS15_ILi0ELi4ELi3EEES18_NSW_INS5_IJS19_NSA_ILi16EEEEEENS5_IJS1Z_SB_EEEEEEENS4_39AutoVectorizingCopyWithAssumedAlignmentILi128EEENS4_14SM90_TMA_STOREES23_S25_S25_EEEvvEEEEvNT_6ParamsE) ;  /* 0xffffff3c02e87950 */ /* 0x000fea0003c3ffff */
.L_x_176:
[----:B------:R-:W-:-:S00]  /*c060*/  BRA `(.L_x_176) ;  /* 0xfffffffc00fc7947 */ /* 0x000fc0000383ffff */
[----:B------:R-:W-:-:S00]  /*c070*/  NOP ;  /* 0x0000000000007918 */ /* 0x000fc00000000000 */
        /* <DEDUP_REMOVED lines=8> */
.L_x_177:


//--------------------- .nv.global.init           --------------------------
	.section	.nv.global.init,"aw",@progbits
.nv.global.init:
	.type		$str$26,@object
	.size		$str$26,($str$25 - $str$26)
$str$26:
        /*0000*/ 	.byte	0x2f, 0x74, 0x6d, 0x70, 0x2f, 0x63, 0x75, 0x74, 0x6c, 0x61, 0x73, 0x73, 0x5f, 0x73, 0x77, 0x65
        /*0010*/ 	.byte	0x65, 0x70, 0x5f, 0x73, 0x72, 0x63, 0x2f, 0x69, 0x6e, 0x63, 0x6c, 0x75, 0x64, 0x65, 0x2f, 0x63
        /*0020*/ 	.byte	0x75, 0x74, 0x65, 0x2f, 0x61, 0x74, 0x6f, 0x6d, 0x2f, 0x63, 0x6f, 0x70, 0x79, 0x5f, 0x74, 0x72
        /*0030*/ 	.byte	0x61, 0x69, 0x74, 0x73, 0x5f, 0x73, 0x6d, 0x31, 0x30, 0x30, 0x2e, 0x68, 0x70, 0x70, 0x00
	.type		$str$25,@object
	.size		$str$25,(__unnamed_1 - $str$25)
$str$25:
        /*003f*/ 	.byte	0x28, 0x28, 0x75, 0x69, 0x6e, 0x74, 0x33, 0x32, 0x5f, 0x74, 0x28, 0x74, 0x68, 0x72, 0x65, 0x61
        /*004f*/ 	.byte	0x64, 0x49, 0x64, 0x78, 0x2e, 0x78, 0x29, 0x20, 0x2f, 0x20, 0x33, 0x32, 0x29, 0x20, 0x25, 0x20
        /*005f*/ 	.byte	0x34, 0x29, 0x20, 0x3d, 0x3d, 0x20, 0x28, 0x28, 0x28, 0x74, 0x6d, 0x65, 0x6d, 0x5f, 0x61, 0x64
        /*006f*/ 	.byte	0x64, 0x72, 0x20, 0x3e, 0x3e, 0x20, 0x31, 0x36, 0x29, 0x20, 0x2f, 0x20, 0x33, 0x32, 0x29, 0x20
        /*007f*/ 	.byte	0x25, 0x20, 0x34, 0x29, 0x00
	.type		__unnamed_1,@object
	.size		__unnamed_1,(.L_1 - __unnamed_1)
__unnamed_1:
        /* <DEDUP_REMOVED lines=37> */
        /*02d4*/ 	.byte	0x3a, 0x43, 0x3c, 0x30, 0x3e, 0x3e, 0x3e, 0x3e, 0x5d, 0x00
.L_1:


//--------------------- .nv.shared._ZN7cutlass13device_kernelINS_4gemm6kernel13GemmUniversalIN4cute5tupleIJiiiiEEENS1_10collective13CollectiveMmaINS1_35MainloopSm100TmaUmmaWarpSpecializedILi19ELi2ELi2ENS5_IJNS4_1CILi1EEESB_SB_EEEEENS5_IJNSA_ILi128EEENSA_ILi176EEENSA_ILi32EEEEEENS_12float_e4m3_tENS5_IJlSB_lEEESI_SJ_NS4_8TiledMMAINS4_8MMA_AtomIJNS4_10MMA_TraitsINS4_19SM100_MMA_F8F6F4_SSEJSI_SI_fSE_SF_NS4_17integral_constantINS4_4UMMA5MajorELSQ_0EEESR_NSO_INSP_7ScaleInELSS_0EEEST_EEEEEENS4_6LayoutISC_NS5_IJNSA_ILi0EEESX_SX_EEEEENS5_IJNS4_10UnderscoreES10_S10_EEEEENS4_13SM90_TMA_LOADENS4_14ComposedLayoutINS4_7SwizzleILi1ELi4ELi3EEENS4_18smem_ptr_flag_bitsILi8EEENSW_INS5_IJNSA_ILi8EEESG_EEENS5_IJSG_SB_EEEEEEEvNS4_8identityES13_S1D_vS1E_EENS_8epilogue10collective18CollectiveEpilogueINS1G_23Sm100TmaWarpSpecializedILi1ELi1ELi176ELb0ELb0EEEJSH_NS5_IJNSW_ISE_SB_EENSW_ISF_SB_EEEEESI_SJ_SI_SJ_NS1G_6fusion15FusionCallbacksIS1K_NS1O_17LinearCombinationISI_fSI_fLNS_15FloatRoundStyleE2EEESH_S1N_JEEENS4_5SM1004TMEM4LOAD26SM100_TMEM_LOAD_32dp32b16xES13_NS14_INS15_ILi0ELi4ELi3EEES18_NSW_INS5_IJS19_NSA_ILi16EEEEEENS5_IJS1Z_SB_EEEEEEENS4_39AutoVectorizingCopyWithAssumedAlignmentILi128EEENS4_14SM90_TMA_STOREES23_S25_S25_EEEvvEEEEvNT_6ParamsE --------------------------
	.section	.nv.shared._ZN7cutlass13device_kernelINS_4gemm6kernel13GemmUniversalIN4cute5tupleIJiiiiEEENS1_10collective13CollectiveMmaINS1_35MainloopSm100TmaUmmaWarpSpecializedILi19ELi2ELi2ENS5_IJNS4_1CILi1EEESB_SB_EEEEENS5_IJNSA_ILi128EEENSA_ILi176EEENSA_ILi32EEEEEENS_12float_e4m3_tENS5_IJlSB_lEEESI_SJ_NS4_8TiledMMAINS4_8MMA_AtomIJNS4_10MMA_TraitsINS4_19SM100_MMA_F8F6F4_SSEJSI_SI_fSE_SF_NS4_17integral_constantINS4_4UMMA5MajorELSQ_0EEESR_NSO_INSP_7ScaleInELSS_0EEEST_EEEEEENS4_6LayoutISC_NS5_IJNSA_ILi0EEESX_SX_EEEEENS5_IJNS4_10UnderscoreES10_S10_EEEEENS4_13SM90_TMA_LOADENS4_14ComposedLayoutINS4_7SwizzleILi1ELi4ELi3EEENS4_18smem_ptr_flag_bitsILi8EEENSW_INS5_IJNSA_ILi8EEESG_EEENS5_IJSG_SB_EEEEEEEvNS4_8identityES13_S1D_vS1E_EENS_8epilogue10collective18CollectiveEpilogueINS1G_23Sm100TmaWarpSpecializedILi1ELi1ELi176ELb0ELb0EEEJSH_NS5_IJNSW_ISE_SB_EENSW_ISF_SB_EEEEESI_SJ_SI_SJ_NS1G_6fusion15FusionCallbacksIS1K_NS1O_17LinearCombinationISI_fSI_fLNS_15FloatRoundStyleE2EEESH_S1N_JEEENS4_5SM1004TMEM4LOAD26SM100_TMEM_LOAD_32dp32b16xES13_NS14_INS15_ILi0ELi4ELi3EEES18_NSW_INS5_IJS19_NSA_ILi16EEEEEENS5_IJS1Z_SB_EEEEEEENS4_39AutoVectorizingCopyWithAssumedAlignmentILi128EEENS4_14SM90_TMA_STOREES23_S25_S25_EEEvvEEEEvNT_6ParamsE,"aw",@nobits
	.sectionflags	@""
	.align	16
	.zero		1024


//--------------------- .nv.shared.reserved.0     --------------------------
	.section	.nv.shared.reserved.0,"aw",@nobits
	.weak		__nv_reservedSMEM_offset_0_alias
	.size		__nv_reservedSMEM_offset_0_alias, 0, 64
	.other		__nv_reservedSMEM_offset_0_alias,@"STO_CUDA_RESERVED_SHARED STV_DEFAULT"
__nv_reservedSMEM_offset_0_alias:
	.zero		0
.nv.shared.reserved.0:
	.zero		64
	.weak		__nv_reservedSMEM_tcgen05_partition
	.type		__nv_reservedSMEM_tcgen05_partition,@object
	.size		__nv_reservedSMEM_tcgen05_partition,(.L_0 - __nv_reservedSMEM_tcgen05_partition)
__nv_reservedSMEM_tcgen05_partition:
	.zero		32
.L_0:


//--------------------- .nv.global                --------------------------
	.section	.nv.global,"aw",@nobits
.nv.global:
	.type		_ZN40_INTERNAL_c5c20e25_4_k_cu_33d1ad1c_177454cute1_E,@object
	.size		_ZN40_INTERNAL_c5c20e25_4_k_cu_33d1ad1c_177454cute1_E,(_ZN40_INTERNAL_c5c20e25_4_k_cu_33d1ad1c_177454cuda3std3__45__cpo6cbeginE - _ZN40_INTERNAL_c5c20e25_4_k_cu_33d1ad1c_177454cute1_E)
_ZN40_INTERNAL_c5c20e25_4_k_cu_33d1ad1c_177454cute1_E:
	.zero		1
	.type		_ZN40_INTERNAL_c5c20e25_4_k_cu_33d1ad1c_177454cuda3std3__45__cpo6cbeginE,@object
	.size		_ZN40_INTERNAL_c5c20e25_4_k_cu_33d1ad1c_177454cuda3std3__45__cpo6cbeginE,(_ZN40_INTERNAL_c5c20e25_4_k_cu_33d1ad1c_177454cuda3std3__48in_placeE - _ZN40_INTERNAL_c5c20e25_4_k_cu_33d1ad1c_177454cuda3std3__45__cpo6cbeginE)
_ZN40_INTERNAL_c5c20e25_4_k_cu_33d1ad1c_177454cuda3std3__45__cpo6cbeginE:
	.zero		1
	.type		_ZN40_INTERNAL_c5c20e25_4_k_cu_33d1ad1c_177454cuda3std3__48in_placeE,@object
	.size		_ZN40_INTERNAL_c5c20e25_4_k_cu_33d1ad1c_177454cuda3std3__48in_placeE,(_ZN40_INTERNAL_c5c20e25_4_k_cu_33d1ad1c_177454cuda3std6ranges3__45__cpo9iter_moveE - _ZN40_INTERNAL_c5c20e25_4_k_cu_33d1ad1c_177454cuda3std3__48in_placeE)
_ZN40_INTERNAL_c5c20e25_4_k_cu_33d1ad1c_177454cuda3std3__48in_placeE:
	.zero		1
	.type		_ZN40_INTERNAL_c5c20e25_4_k_cu_33d1ad1c_177454cuda3std6ranges3__45__cpo9iter_moveE,@object
	.size		_ZN40_INTERNAL_c5c20e25_4_k_cu_33d1ad1c_177454cuda3std6ranges3__45__cpo9iter_moveE,(_ZN40_INTERNAL_c5c20e25_4_k_cu_33d1ad1c_177454cuda3std3__45__cpo5beginE - _ZN40_INTERNAL_c5c20e25_4_k_cu_33d1ad1c_177454cuda3std6ranges3__45__cpo9iter_moveE)
_ZN40_INTERNAL_c5c20e25_4_k_cu_33d1ad1c_177454cuda3std6ranges3__45__cpo9iter_moveE:
	.zero		1
	.type		_ZN40_INTERNAL_c5c20e25_4_k_cu_33d1ad1c_177454cuda3std3__45__cpo5beginE,@object
	.size		_ZN40_INTERNAL_c5c20e25_4_k_cu_33d1ad1c_177454cuda3std3__45__cpo5beginE,(_ZN40_INTERNAL_c5c20e25_4_k_cu_33d1ad1c_177454cuda3std3__442_GLOBAL__N__c5c20e25_4_k_cu_33d1ad1c_177456ignoreE - _ZN40_INTERNAL_c5c20e25_4_k_cu_33d1ad1c_177454cuda3std3__45__cpo5beginE)
_ZN40_INTERNAL_c5c20e25_4_k_cu_33d1ad1c_177454cuda3std3__45__cpo5beginE:
	.zero		1
	.type		_ZN40_INTERNAL_c5c20e25_4_k_cu_33d1ad1c_177454cuda3std3__442_GLOBAL__N__c5c20e25_4_k_cu_33d1ad1c_177456ignoreE,@object
	.size		_ZN40_INTERNAL_c5c20e25_4_k_cu_33d1ad1c_177454cuda3std3__442_GLOBAL__N__c5c20e25_4_k_cu_33d1ad1c_177456ignoreE,(_ZN40_INTERNAL_c5c20e25_4_k_cu_33d1ad1c_177454cute7productE - _ZN40_INTERNAL_c5c20e25_4_k_cu_33d1ad1c_177454cuda3std3__442_GLOBAL__N__c5c20e25_4_k_cu_33d1ad1c_177456ignoreE)
_ZN40_INTERNAL_c5c20e25_4_k_cu_33d1ad1c_177454cuda3std3__442_GLOBAL__N__c5c20e25_4_k_cu_33d1ad1c_177456ignoreE:
	.zero		1
	.type		_ZN40_INTERNAL_c5c20e25_4_k_cu_33d1ad1c_177454cute7productE,@object
	.size		_ZN40_INTERNAL_c5c20e25_4_k_cu_33d1ad1c_177454cute7productE,(_ZN40_INTERNAL_c5c20e25_4_k_cu_33d1ad1c_177454cuda3std3__45__cpo3endE - _ZN40_INTERNAL_c5c20e25_4_k_cu_33d1ad1c_177454cute7productE)
_ZN40_INTERNAL_c5c20e25_4_k_cu_33d1ad1c_177454cute7productE:
	.zero		1
	.type		_ZN40_INTERNAL_c5c20e25_4_k_cu_33d1ad1c_177454cuda3std3__45__cpo3endE,@object
	.size		_ZN40_INTERNAL_c5c20e25_4_k_cu_33d1ad1c_177454cuda3std3__45__cpo3endE,(_ZN40_INTERNAL_c5c20e25_4_k_cu_33d1ad1c_177454cuda3std3__419piecewise_constructE - _ZN40_INTERNAL_c5c20e25_4_k_cu_33d1ad1c_177454cuda3std3__45__cpo3endE)
_ZN40_INTERNAL_c5c20e25_4_k_cu_33d1ad1c_177454cuda3std3__45__cpo3endE:
	.zero		1
	.type		_ZN40_INTERNAL_c5c20e25_4_k_cu_33d1ad1c_177454cuda3std3__419piecewise_constructE,@object
	.size		_ZN40_INTERNAL_c5c20e25_4_k_cu_33d1ad1c_177454cuda3std3__419piecewise_constructE,(_ZN40_INTERNAL_c5c20e25_4_k_cu_33d1ad1c_177454cuda3std3__45__cpo4cendE - _ZN40_INTERNAL_c5c20e25_4_k_cu_33d1ad1c_177454cuda3std3__419piecewise_constructE)
_ZN40_INTERNAL_c5c20e25_4_k_cu_33d1ad1c_177454cuda3std3__419piecewise_constructE:
	.zero		1
	.type		_ZN40_INTERNAL_c5c20e25_4_k_cu_33d1ad1c_177454cuda3std3__45__cpo4cendE,@object
	.size		_ZN40_INTERNAL_c5c20e25_4_k_cu_33d1ad1c_177454cuda3std3__45__cpo4cendE,(_ZN40_INTERNAL_c5c20e25_4_k_cu_33d1ad1c_177454cuda3std6ranges3__45__cpo4swapE - _ZN40_INTERNAL_c5c20e25_4_k_cu_33d1ad1c_177454cuda3std3__45__cpo4cendE)
_ZN40_INTERNAL_c5c20e25_4_k_cu_33d1ad1c_177454cuda3std3__45__cpo4cendE:
	.zero		1
	.type		_ZN40_INTERNAL_c5c20e25_4_k_cu_33d1ad1c_177454cuda3std6ranges3__45__cpo4swapE,@object
	.size		_ZN40_INTERNAL_c5c20e25_4_k_cu_33d1ad1c_177454cuda3std6ranges3__45__cpo4swapE,(.L_9 - _ZN40_INTERNAL_c5c20e25_4_k_cu_33d1ad1c_177454cuda3std6ranges3__45__cpo4swapE)
_ZN40_INTERNAL_c5c20e25_4_k_cu_33d1ad1c_177454cuda3std6ranges3__45__cpo4swapE:
	.zero		1
.L_9:


//--------------------- .nv.constant0._ZN7cutlass13device_kernelINS_4gemm6kernel13GemmUniversalIN4cute5tupleIJiiiiEEENS1_10collective13CollectiveMmaINS1_35MainloopSm100TmaUmmaWarpSpecializedILi19ELi2ELi2ENS5_IJNS4_1CILi1EEESB_SB_EEEEENS5_IJNSA_ILi128EEENSA_ILi176EEENSA_ILi32EEEEEENS_12float_e4m3_tENS5_IJlSB_lEEESI_SJ_NS4_8TiledMMAINS4_8MMA_AtomIJNS4_10MMA_TraitsINS4_19SM100_MMA_F8F6F4_SSEJSI_SI_fSE_SF_NS4_17integral_constantINS4_4UMMA5MajorELSQ_0EEESR_NSO_INSP_7ScaleInELSS_0EEEST_EEEEEENS4_6LayoutISC_NS5_IJNSA_ILi0EEESX_SX_EEEEENS5_IJNS4_10UnderscoreES10_S10_EEEEENS4_13SM90_TMA_LOADENS4_14ComposedLayoutINS4_7SwizzleILi1ELi4ELi3EEENS4_18smem_ptr_flag_bitsILi8EEENSW_INS5_IJNSA_ILi8EEESG_EEENS5_IJSG_SB_EEEEEEEvNS4_8identityES13_S1D_vS1E_EENS_8epilogue10collective18CollectiveEpilogueINS1G_23Sm100TmaWarpSpecializedILi1ELi1ELi176ELb0ELb0EEEJSH_NS5_IJNSW_ISE_SB_EENSW_ISF_SB_EEEEESI_SJ_SI_SJ_NS1G_6fusion15FusionCallbacksIS1K_NS1O_17LinearCombinationISI_fSI_fLNS_15FloatRoundStyleE2EEESH_S1N_JEEENS4_5SM1004TMEM4LOAD26SM100_TMEM_LOAD_32dp32b16xES13_NS14_INS15_ILi0ELi4ELi3EEES18_NSW_INS5_IJS19_NSA_ILi16EEEEEENS5_IJS1Z_SB_EEEEEEENS4_39AutoVectorizingCopyWithAssumedAlignmentILi128EEENS4_14SM90_TMA_STOREES23_S25_S25_EEEvvEEEEvNT_6ParamsE --------------------------
	.section	.nv.constant0._ZN7cutlass13device_kernelINS_4gemm6kernel13GemmUniversalIN4cute5tupleIJiiiiEEENS1_10collective13CollectiveMmaINS1_35MainloopSm100TmaUmmaWarpSpecializedILi19ELi2ELi2ENS5_IJNS4_1CILi1EEESB_SB_EEEEENS5_IJNSA_ILi128EEENSA_ILi176EEENSA_ILi32EEEEEENS_12float_e4m3_tENS5_IJlSB_lEEESI_SJ_NS4_8TiledMMAINS4_8MMA_AtomIJNS4_10MMA_TraitsINS4_19SM100_MMA_F8F6F4_SSEJSI_SI_fSE_SF_NS4_17integral_constantINS4_4UMMA5MajorELSQ_0EEESR_NSO_INSP_7ScaleInELSS_0EEEST_EEEEEENS4_6LayoutISC_NS5_IJNSA_ILi0EEESX_SX_EEEEENS5_IJNS4_10UnderscoreES10_S10_EEEEENS4_13SM90_TMA_LOADENS4_14ComposedLayoutINS4_7SwizzleILi1ELi4ELi3EEENS4_18smem_ptr_flag_bitsILi8EEENSW_INS5_IJNSA_ILi8EEESG_EEENS5_IJSG_SB_EEEEEEEvNS4_8identityES13_S1D_vS1E_EENS_8epilogue10collective18CollectiveEpilogueINS1G_23Sm100TmaWarpSpecializedILi1ELi1ELi176ELb0ELb0EEEJSH_NS5_IJNSW_ISE_SB_EENSW_ISF_SB_EEEEESI_SJ_SI_SJ_NS1G_6fusion15FusionCallbacksIS1K_NS1O_17LinearCombinationISI_fSI_fLNS_15FloatRoundStyleE2EEESH_S1N_JEEENS4_5SM1004TMEM4LOAD26SM100_TMEM_LOAD_32dp32b16xES13_NS14_INS15_ILi0ELi4ELi3EEES18_NSW_INS5_IJS19_NSA_ILi16EEEEEENS5_IJS1Z_SB_EEEEEEENS4_39AutoVectorizingCopyWithAssumedAlignmentILi128EEENS4_14SM90_TMA_STOREES23_S25_S25_EEEvvEEEEvNT_6ParamsE,"a",@progbits
	.sectionflags	@""
	.align	4
.nv.constant0._ZN7cutlass13device_kernelINS_4gemm6kernel13GemmUniversalIN4cute5tupleIJiiiiEEENS1_10collective13CollectiveMmaINS1_35MainloopSm100TmaUmmaWarpSpecializedILi19ELi2ELi2ENS5_IJNS4_1CILi1EEESB_SB_EEEEENS5_IJNSA_ILi128EEENSA_ILi176EEENSA_ILi32EEEEEENS_12float_e4m3_tENS5_IJlSB_lEEESI_SJ_NS4_8TiledMMAINS4_8MMA_AtomIJNS4_10MMA_TraitsINS4_19SM100_MMA_F8F6F4_SSEJSI_SI_fSE_SF_NS4_17integral_constantINS4_4UMMA5MajorELSQ_0EEESR_NSO_INSP_7ScaleInELSS_0EEEST_EEEEEENS4_6LayoutISC_NS5_IJNSA_ILi0EEESX_SX_EEEEENS5_IJNS4_10UnderscoreES10_S10_EEEEENS4_13SM90_TMA_LOADENS4_14ComposedLayoutINS4_7SwizzleILi1ELi4ELi3EEENS4_18smem_ptr_flag_bitsILi8EEENSW_INS5_IJNSA_ILi8EEESG_EEENS5_IJSG_SB_EEEEEEEvNS4_8identityES13_S1D_vS1E_EENS_8epilogue10collective18CollectiveEpilogueINS1G_23Sm100TmaWarpSpecializedILi1ELi1ELi176ELb0ELb0EEEJSH_NS5_IJNSW_ISE_SB_EENSW_ISF_SB_EEEEESI_SJ_SI_SJ_NS1G_6fusion15FusionCallbacksIS1K_NS1O_17LinearCombinationISI_fSI_fLNS_15FloatRoundStyleE2EEESH_S1N_JEEENS4_5SM1004TMEM4LOAD26SM100_TMEM_LOAD_32dp32b16xES13_NS14_INS15_ILi0ELi4ELi3EEES18_NSW_INS5_IJS19_NSA_ILi16EEEEEENS5_IJS1Z_SB_EEEEEEENS4_39AutoVectorizingCopyWithAssumedAlignmentILi128EEENS4_14SM90_TMA_STOREES23_S25_S25_EEEvvEEEEvNT_6ParamsE:
	.zero		2944


//--------------------- SYMBOLS --------------------------

	.type		.nv.reservedSmem.offset0,@object
	.size		.nv.reservedSmem.offset0,0x4
	.type		.nv.reservedSmem.cap,@object
	.size		.nv.reservedSmem.cap,0x4
	.type		__assertfail,@function
